// auto-generated by cutlass_sweep.gemm — config: {"arch": "sm_90", "cluster_m": 1, "cluster_n": 1, "cublas_kernel_name": "sm90_xmma_gemm_f16f16_f16f32_f32_nt_n_tilesize128x256x32_warpgroupsize2x1x1_aux_f16_dgelu_execute_segment_k_off_kernel__5x_cublas", "dtype": "fp16", "dtype_b": "fp16", "dtype_c_cpp": "cutlass::half_t", "layout": "nt", "stages": 0, "tile_k": 32, "tile_m": 128, "tile_n": 256}
#include "cutlass/cutlass.h"
#include "cutlass/gemm/collective/collective_builder.hpp"
#include "cutlass/gemm/device/gemm_universal_adapter.h"
#include "cutlass/gemm/kernel/gemm_universal.hpp"
#include "cutlass/epilogue/collective/collective_builder.hpp"

using ElemA = cutlass::half_t;
using ElemB = cutlass::half_t;
using ElemCD = cutlass::half_t;
using Acc  = float;
using TileShape    = cute::Shape<cute::_128, cute::_256, cute::_32>;
using ClusterShape = cute::Shape<cute::_1, cute::_1, cute::_1>;

using CollectiveEpilogue = typename cutlass::epilogue::collective::CollectiveBuilder<
    cutlass::arch::Sm90, cutlass::arch::OpClassTensorOp,
    TileShape, ClusterShape,
    cutlass::epilogue::collective::EpilogueTileAuto,
    Acc, Acc,
    ElemCD, cutlass::layout::RowMajor, 128 / cutlass::sizeof_bits<ElemCD>::value,
    ElemCD, cutlass::layout::RowMajor, 128 / cutlass::sizeof_bits<ElemCD>::value,
    cutlass::epilogue::collective::EpilogueScheduleAuto
  >::CollectiveOp;

using CollectiveMainloop = typename cutlass::gemm::collective::CollectiveBuilder<
    cutlass::arch::Sm90, cutlass::arch::OpClassTensorOp,
    ElemA, cutlass::layout::RowMajor, 128 / cutlass::sizeof_bits<ElemA>::value,
    ElemB, cutlass::layout::ColumnMajor, 128 / cutlass::sizeof_bits<ElemB>::value,
    Acc,
    TileShape, ClusterShape,
    cutlass::gemm::collective::StageCountAutoCarveout<static_cast<int>(sizeof(typename CollectiveEpilogue::SharedStorage))>,
    cutlass::gemm::collective::KernelScheduleAuto
  >::CollectiveOp;

using GemmKernel = cutlass::gemm::kernel::GemmUniversal<
    cute::Shape<int,int,int,int>,
    CollectiveMainloop,
    CollectiveEpilogue
>;
using Gemm = cutlass::gemm::device::GemmUniversalAdapter<GemmKernel>;

// Force the device kernel symbol into the cubin without needing a host main.
auto* _anchor = &cutlass::device_kernel<GemmKernel>;


// ===== COMPILED SASS (sm_90a) =====

	.target	sm_90a

	.elftype	@"ET_EXEC"


//--------------------- .note.nv.tkinfo           --------------------------
	.section	.note.nv.tkinfo,"",@"SHT_NOTE"
	.sectionflags	@"SHF_NOTE_NV_TKINFO"
	.tkinfo
        /*0018*/ 	.word	0x00000002
        /*0030*/ 	.string	""
        /*0030*/ 	.string	"ptxas"
        /*0030*/ 	.string	"Cuda compilation tools, release 13.0, V13.0.88"
        /*0030*/ 	.string	"Build cuda_13.0.r13.0/compiler.36424714_0"
        /*0030*/ 	.string	"-arch sm_90a -m 64 "



//--------------------- .note.nv.cuinfo           --------------------------
	.section	.note.nv.cuinfo,"",@"SHT_NOTE"
	.sectionflags	@"SHF_NOTE_NV_CUINFO"
        /*0018*/ 	.short	0x0002
        /*001a*/ 	.short	0x005a
        /*001c*/ 	.short	0x0082
	.zero		2


//--------------------- .nv.info                  --------------------------
	.section	.nv.info,"",@"SHT_CUDA_INFO"
	.align	4


	//----- nvinfo : EIATTR_REGCOUNT
	.align		4
        /*0000*/ 	.byte	0x04, 0x2f
        /*0002*/ 	.short	(.L_15 - .L_14)
	.align		4
.L_14:
        /*0004*/ 	.word	index@(_ZN7cutlass13device_kernelINS_4gemm6kernel13GemmUniversalIN4cute5tupleIJiiiiEEENS1_10collective13CollectiveMmaINS1_34MainloopSm90TmaGmmaWarpSpecializedILi9ENS5_IJNS4_1CILi1EEESB_SB_EEENS1_35KernelTmaWarpSpecializedCooperativeEEENS5_IJNSA_ILi128EEENSA_ILi256EEENSA_ILi32EEEEEENS_6half_tENS5_IJlSB_lEEESJ_SK_NS4_8TiledMMAINS4_8MMA_AtomIJNS4_4SM904GMMA26MMA_64x256x16_F32F16F16_SSILNSO_5MajorE0ELSQ_0ELNSO_7ScaleInE1ELSR_1EEEEEENS4_6LayoutINS5_IJNSA_ILi2EEESB_SB_EEENS5_IJSB_NSA_ILi0EEESX_EEEEENS5_IJNS4_10UnderscoreES10_S10_EEEEENS4_13SM90_TMA_LOADENS4_14ComposedLayoutINS4_7SwizzleILi2ELi4ELi3EEENS4_18smem_ptr_flag_bitsILi16EEENSU_INS5_IJNSA_ILi8EEESH_EEENS5_IJSH_SB_EEEEEEEvNS4_8identityES13_S1D_vS1E_EENS_8epilogue10collective6detail29Sm90TmaWarpSpecializedAdapterINS1H_15DefaultEpilogueISJ_SK_SK_NS1G_6thread17LinearCombinationISJ_Li1EffLNS1L_9ScaleType4KindE0ELNS_15FloatRoundStyleE2ESJ_EENS1_15EpilogueDefaultEEEEEvvEEEEvNT_6ParamsE)
        /*0008*/ 	.word	0x000000a8


	//----- nvinfo : EIATTR_FRAME_SIZE
	.align		4
.L_15:
        /*000c*/ 	.byte	0x04, 0x11
        /*000e*/ 	.short	(.L_17 - .L_16)
	.align		4
.L_16:
        /*0010*/ 	.word	index@(_ZN7cutlass13device_kernelINS_4gemm6kernel13GemmUniversalIN4cute5tupleIJiiiiEEENS1_10collective13CollectiveMmaINS1_34MainloopSm90TmaGmmaWarpSpecializedILi9ENS5_IJNS4_1CILi1EEESB_SB_EEENS1_35KernelTmaWarpSpecializedCooperativeEEENS5_IJNSA_ILi128EEENSA_ILi256EEENSA_ILi32EEEEEENS_6half_tENS5_IJlSB_lEEESJ_SK_NS4_8TiledMMAINS4_8MMA_AtomIJNS4_4SM904GMMA26MMA_64x256x16_F32F16F16_SSILNSO_5MajorE0ELSQ_0ELNSO_7ScaleInE1ELSR_1EEEEEENS4_6LayoutINS5_IJNSA_ILi2EEESB_SB_EEENS5_IJSB_NSA_ILi0EEESX_EEEEENS5_IJNS4_10UnderscoreES10_S10_EEEEENS4_13SM90_TMA_LOADENS4_14ComposedLayoutINS4_7SwizzleILi2ELi4ELi3EEENS4_18smem_ptr_flag_bitsILi16EEENSU_INS5_IJNSA_ILi8EEESH_EEENS5_IJSH_SB_EEEEEEEvNS4_8identityES13_S1D_vS1E_EENS_8epilogue10collective6detail29Sm90TmaWarpSpecializedAdapterINS1H_15DefaultEpilogueISJ_SK_SK_NS1G_6thread17LinearCombinationISJ_Li1EffLNS1L_9ScaleType4KindE0ELNS_15FloatRoundStyleE2ESJ_EENS1_15EpilogueDefaultEEEEEvvEEEEvNT_6ParamsE)
        /*0014*/ 	.word	0x00000000


	//----- nvinfo : EIATTR_MIN_STACK_SIZE
	.align		4
.L_17:
        /*0018*/ 	.byte	0x04, 0x12
        /*001a*/ 	.short	(.L_19 - .L_18)
	.align		4
.L_18:
        /*001c*/ 	.word	index@(_ZN7cutlass13device_kernelINS_4gemm6kernel13GemmUniversalIN4cute5tupleIJiiiiEEENS1_10collective13CollectiveMmaINS1_34MainloopSm90TmaGmmaWarpSpecializedILi9ENS5_IJNS4_1CILi1EEESB_SB_EEENS1_35KernelTmaWarpSpecializedCooperativeEEENS5_IJNSA_ILi128EEENSA_ILi256EEENSA_ILi32EEEEEENS_6half_tENS5_IJlSB_lEEESJ_SK_NS4_8TiledMMAINS4_8MMA_AtomIJNS4_4SM904GMMA26MMA_64x256x16_F32F16F16_SSILNSO_5MajorE0ELSQ_0ELNSO_7ScaleInE1ELSR_1EEEEEENS4_6LayoutINS5_IJNSA_ILi2EEESB_SB_EEENS5_IJSB_NSA_ILi0EEESX_EEEEENS5_IJNS4_10UnderscoreES10_S10_EEEEENS4_13SM90_TMA_LOADENS4_14ComposedLayoutINS4_7SwizzleILi2ELi4ELi3EEENS4_18smem_ptr_flag_bitsILi16EEENSU_INS5_IJNSA_ILi8EEESH_EEENS5_IJSH_SB_EEEEEEEvNS4_8identityES13_S1D_vS1E_EENS_8epilogue10collective6detail29Sm90TmaWarpSpecializedAdapterINS1H_15DefaultEpilogueISJ_SK_SK_NS1G_6thread17LinearCombinationISJ_Li1EffLNS1L_9ScaleType4KindE0ELNS_15FloatRoundStyleE2ESJ_EENS1_15EpilogueDefaultEEEEEvvEEEEvNT_6ParamsE)
        /*0020*/ 	.word	0x00000000
.L_19:


//--------------------- .nv.compat                --------------------------
	.section	.nv.compat,"",@"SHT_CUDA_COMPAT_INFO"
	.align	4
        /*0000*/ 	.byte	0x02, 0x09, 0x01, 0x00, 0x02, 0x02, 0x04, 0x00, 0x02, 0x05, 0x05, 0x00, 0x03, 0x07, 0x01, 0x01
        /*0010*/ 	.byte	0x02, 0x03, 0x01, 0x00, 0x02, 0x06, 0x01, 0x00, 0x04, 0x0b, 0x08, 0x00, 0x00, 0x00, 0x00, 0x00
        /*0020*/ 	.byte	0x00, 0x00, 0x00, 0x00


//--------------------- .nv.info._ZN7cutlass13device_kernelINS_4gemm6kernel13GemmUniversalIN4cute5tupleIJiiiiEEENS1_10collective13CollectiveMmaINS1_34MainloopSm90TmaGmmaWarpSpecializedILi9ENS5_IJNS4_1CILi1EEESB_SB_EEENS1_35KernelTmaWarpSpecializedCooperativeEEENS5_IJNSA_ILi128EEENSA_ILi256EEENSA_ILi32EEEEEENS_6half_tENS5_IJlSB_lEEESJ_SK_NS4_8TiledMMAINS4_8MMA_AtomIJNS4_4SM904GMMA26MMA_64x256x16_F32F16F16_SSILNSO_5MajorE0ELSQ_0ELNSO_7ScaleInE1ELSR_1EEEEEENS4_6LayoutINS5_IJNSA_ILi2EEESB_SB_EEENS5_IJSB_NSA_ILi0EEESX_EEEEENS5_IJNS4_10UnderscoreES10_S10_EEEEENS4_13SM90_TMA_LOADENS4_14ComposedLayoutINS4_7SwizzleILi2ELi4ELi3EEENS4_18smem_ptr_flag_bitsILi16EEENSU_INS5_IJNSA_ILi8EEESH_EEENS5_IJSH_SB_EEEEEEEvNS4_8identityES13_S1D_vS1E_EENS_8epilogue10collective6detail29Sm90TmaWarpSpecializedAdapterINS1H_15DefaultEpilogueISJ_SK_SK_NS1G_6thread17LinearCombinationISJ_Li1EffLNS1L_9ScaleType4KindE0ELNS_15FloatRoundStyleE2ESJ_EENS1_15EpilogueDefaultEEEEEvvEEEEvNT_6ParamsE --------------------------
	.section	.nv.info._ZN7cutlass13device_kernelINS_4gemm6kernel13GemmUniversalIN4cute5tupleIJiiiiEEENS1_10collective13CollectiveMmaINS1_34MainloopSm90TmaGmmaWarpSpecializedILi9ENS5_IJNS4_1CILi1EEESB_SB_EEENS1_35KernelTmaWarpSpecializedCooperativeEEENS5_IJNSA_ILi128EEENSA_ILi256EEENSA_ILi32EEEEEENS_6half_tENS5_IJlSB_lEEESJ_SK_NS4_8TiledMMAINS4_8MMA_AtomIJNS4_4SM904GMMA26MMA_64x256x16_F32F16F16_SSILNSO_5MajorE0ELSQ_0ELNSO_7ScaleInE1ELSR_1EEEEEENS4_6LayoutINS5_IJNSA_ILi2EEESB_SB_EEENS5_IJSB_NSA_ILi0EEESX_EEEEENS5_IJNS4_10UnderscoreES10_S10_EEEEENS4_13SM90_TMA_LOADENS4_14ComposedLayoutINS4_7SwizzleILi2ELi4ELi3EEENS4_18smem_ptr_flag_bitsILi16EEENSU_INS5_IJNSA_ILi8EEESH_EEENS5_IJSH_SB_EEEEEEEvNS4_8identityES13_S1D_vS1E_EENS_8epilogue10collective6detail29Sm90TmaWarpSpecializedAdapterINS1H_15DefaultEpilogueISJ_SK_SK_NS1G_6thread17LinearCombinationISJ_Li1EffLNS1L_9ScaleType4KindE0ELNS_15FloatRoundStyleE2ESJ_EENS1_15EpilogueDefaultEEEEEvvEEEEvNT_6ParamsE,"",@"SHT_CUDA_INFO"
	.sectionflags	@""
	.align	4


	//----- nvinfo : EIATTR_CUDA_API_VERSION
	.align		4
        /*0000*/ 	.byte	0x04, 0x37
        /*0002*/ 	.short	(.L_21 - .L_20)
.L_20:
        /*0004*/ 	.word	0x00000082


	//----- nvinfo : EIATTR_KPARAM_INFO
	.align		4
.L_21:
        /*0008*/ 	.byte	0x04, 0x17
        /*000a*/ 	.short	(.L_23 - .L_22)
.L_22:
        /*000c*/ 	.word	0x00000000
        /*0010*/ 	.short	0x0000
        /*0012*/ 	.short	0x0070
        /*0014*/ 	.byte	0x00, 0xf0, 0x01, 0x10


	//----- nvinfo : EIATTR_SPARSE_MMA_MASK
	.align		4
.L_23:
        /*0018*/ 	.byte	0x03, 0x50
        /*001a*/ 	.short	0x0000


	//----- nvinfo : EIATTR_MAXREG_COUNT
	.align		4
        /*001c*/ 	.byte	0x03, 0x1b
        /*001e*/ 	.short	0x00a8


	//----- nvinfo : EIATTR_NUM_BARRIERS
	.align		4
        /*0020*/ 	.byte	0x02, 0x4c
        /*0022*/ 	.byte	0x01
	.zero		1


	//----- nvinfo : EIATTR_EXTERNS
	.align		4
        /*0024*/ 	.byte	0x04, 0x0f
        /*0026*/ 	.short	(.L_25 - .L_24)


	//   ....[0]....
	.align		4
.L_24:
        /*0028*/ 	.word	index@(__assertfail)


	//----- nvinfo : EIATTR_MERCURY_ISA_VERSION
	.align		4
.L_25:
        /*002c*/ 	.byte	0x03, 0x5f
        /*002e*/ 	.short	0x0101


	//----- nvinfo : EIATTR_INT_WARP_WIDE_INSTR_OFFSETS
	.align		4
        /*0030*/ 	.byte	0x04, 0x31
        /*0032*/ 	.short	(.L_27 - .L_26)


	//   ....[0]....
.L_26:
        /*0034*/ 	.word	0x00000480


	//   ....[1]....
        /*0038*/ 	.word	0x000004b0


	//   ....[2]....
        /*003c*/ 	.word	0x00000590


	//----- nvinfo : EIATTR_COOP_GROUP_MASK_REGIDS
	.align		4
.L_27:
        /*0040*/ 	.byte	0x04, 0x29
        /*0042*/ 	.short	(.L_29 - .L_28)


	//   ....[0]....
.L_28:
        /*0044*/ 	.word	0xffffffff


	//   ....[1]....
        /*0048*/ 	.word	0xffffffff


	//   ....[2]....
        /*004c*/ 	.word	0xffffffff


	//   ....[3]....
        /*0050*/ 	.word	0xffffffff


	//   ....[4]....
        /*0054*/ 	.word	0xffffffff


	//----- nvinfo : EIATTR_COOP_GROUP_INSTR_OFFSETS
	.align		4
.L_29:
        /*0058*/ 	.byte	0x04, 0x28
        /*005a*/ 	.short	(.L_31 - .L_30)


	//   ....[0]....
.L_30:
        /*005c*/ 	.word	0x00000060


	//   ....[1]....
        /*0060*/ 	.word	0x00000070


	//   ....[2]....
        /*0064*/ 	.word	0x00000130


	//   ....[3]....
        /*0068*/ 	.word	0x00000390


	//   ....[4]....
        /*006c*/ 	.word	0x00001040


	//----- nvinfo : EIATTR_REG_RECONFIG
	.align		4
.L_31:
        /*0070*/ 	.byte	0x01, 0x54
	.zero		2


	//----- nvinfo : EIATTR_SYSCALL_OFFSETS
	.align		4
        /*0074*/ 	.byte	0x04, 0x46
        /*0076*/ 	.short	(.L_33 - .L_32)


	//   ....[0]....
.L_32:
        /*0078*/ 	.word	0x00001200


	//----- nvinfo : EIATTR_MBARRIER_INSTR_OFFSETS
	.align		4
.L_33:
        /*007c*/ 	.byte	0x04, 0x39
        /*007e*/ 	.short	(.L_35 - .L_34)


	//   ....[0]....
.L_34:
        /*0080*/ 	.word	0x00000250
        /*0084*/ 	.word	0x000000ff
        /*0088*/ 	.word	0x00000000
        /*008c*/ 	.short	0x0100
        /*008e*/ 	.byte	0x08
	.zero		1


	//   ....[1]....
        /*0090*/ 	.word	0x00000260
        /*0094*/ 	.word	0x000000ff
        /*0098*/ 	.word	0x00000048
        /*009c*/ 	.short	0x0100
        /*009e*/ 	.byte	0x08
	.zero		1


	//   ....[2]....
        /*00a0*/ 	.word	0x00000270
        /*00a4*/ 	.word	0x000000ff
        /*00a8*/ 	.word	0x00000008
        /*00ac*/ 	.short	0x0100
        /*00ae*/ 	.byte	0x08
	.zero		1


	//   ....[3]....
        /*00b0*/ 	.word	0x00000280
        /*00b4*/ 	.word	0x000000ff
        /*00b8*/ 	.word	0x00000050
        /*00bc*/ 	.short	0x0100
        /*00be*/ 	.byte	0x08
	.zero		1


	//   ....[4]....
        /*00c0*/ 	.word	0x00000290
        /*00c4*/ 	.word	0x000000ff
        /*00c8*/ 	.word	0x00000010
        /*00cc*/ 	.short	0x0100
        /*00ce*/ 	.byte	0x08
	.zero		1


	//   ....[5]....
        /*00d0*/ 	.word	0x000002a0
        /*00d4*/ 	.word	0x000000ff
        /*00d8*/ 	.word	0x00000058
        /*00dc*/ 	.short	0x0100
        /*00de*/ 	.byte	0x08
	.zero		1


	//   ....[6]....
        /*00e0*/ 	.word	0x000002b0
        /*00e4*/ 	.word	0x000000ff
        /*00e8*/ 	.word	0x00000018
        /*00ec*/ 	.short	0x0100
        /*00ee*/ 	.byte	0x08
	.zero		1


	//   ....[7]....
        /*00f0*/ 	.word	0x000002c0
        /*00f4*/ 	.word	0x000000ff
        /*00f8*/ 	.word	0x00000060
        /*00fc*/ 	.short	0x0100
        /*00fe*/ 	.byte	0x08
	.zero		1


	//   ....[8]....
        /*0100*/ 	.word	0x000002d0
        /*0104*/ 	.word	0x000000ff
        /*0108*/ 	.word	0x00000020
        /*010c*/ 	.short	0x0100
        /*010e*/ 	.byte	0x08
	.zero		1


	//   ....[9]....
        /*0110*/ 	.word	0x000002e0
        /*0114*/ 	.word	0x000000ff
        /*0118*/ 	.word	0x00000068
        /*011c*/ 	.short	0x0100
        /*011e*/ 	.byte	0x08
	.zero		1


	//   ....[10]....
        /*0120*/ 	.word	0x000002f0
        /*0124*/ 	.word	0x000000ff
        /*0128*/ 	.word	0x00000028
        /*012c*/ 	.short	0x0100
        /*012e*/ 	.byte	0x08
	.zero		1


	//   ....[11]....
        /*0130*/ 	.word	0x00000300
        /*0134*/ 	.word	0x000000ff
        /*0138*/ 	.word	0x00000070
        /*013c*/ 	.short	0x0100
        /*013e*/ 	.byte	0x08
	.zero		1


	//   ....[12]....
        /*0140*/ 	.word	0x00000310
        /*0144*/ 	.word	0x000000ff
        /*0148*/ 	.word	0x00000030
        /*014c*/ 	.short	0x0100
        /*014e*/ 	.byte	0x08
	.zero		1


	//   ....[13]....
        /*0150*/ 	.word	0x00000320
        /*0154*/ 	.word	0x000000ff
        /*0158*/ 	.word	0x00000078
        /*015c*/ 	.short	0x0100
        /*015e*/ 	.byte	0x08
	.zero		1


	//   ....[14]....
        /*0160*/ 	.word	0x00000330
        /*0164*/ 	.word	0x000000ff
        /*0168*/ 	.word	0x00000038
        /*016c*/ 	.short	0x0100
        /*016e*/ 	.byte	0x08
	.zero		1


	//   ....[15]....
        /*0170*/ 	.word	0x00000340
        /*0174*/ 	.word	0x000000ff
        /*0178*/ 	.word	0x00000080
        /*017c*/ 	.short	0x0100
        /*017e*/ 	.byte	0x08
	.zero		1


	//   ....[16]....
        /*0180*/ 	.word	0x00000350
        /*0184*/ 	.word	0x000000ff
        /*0188*/ 	.word	0x00000040
        /*018c*/ 	.short	0x0100
        /*018e*/ 	.byte	0x08
	.zero		1


	//   ....[17]....
        /*0190*/ 	.word	0x00000360
        /*0194*/ 	.word	0x000000ff
        /*0198*/ 	.word	0x00000088
        /*019c*/ 	.short	0x0100
        /*019e*/ 	.byte	0x08
	.zero		1


	//   ....[18]....
        /*01a0*/ 	.word	0x00000600
        /*01a4*/ 	.word	0x000000ff
        /*01a8*/ 	.word	0x000000a0
        /*01ac*/ 	.short	0x0100
        /*01ae*/ 	.byte	0x06
	.zero		1


	//   ....[19]....
        /*01b0*/ 	.word	0x00000660
        /*01b4*/ 	.word	0x000000ff
        /*01b8*/ 	.word	0x000000a8
        /*01bc*/ 	.short	0x0100
        /*01be*/ 	.byte	0x06
	.zero		1


	//   ....[20]....
        /*01c0*/ 	.word	0x00001280
        /*01c4*/ 	.word	0x00000003
        /*01c8*/ 	.word	0x00000000
        /*01cc*/ 	.short	0x010a
        /*01ce*/ 	.byte	0x3f
	.zero		1


	//   ....[21]....
        /*01d0*/ 	.word	0x000012c0
        /*01d4*/ 	.word	0x00000003
        /*01d8*/ 	.word	0x00000000
        /*01dc*/ 	.short	0x010a
        /*01de*/ 	.byte	0x3f
	.zero		1


	//   ....[22]....
        /*01e0*/ 	.word	0x00001570
        /*01e4*/ 	.word	0x000000ff
        /*01e8*/ 	.word	0x00000000
        /*01ec*/ 	.short	0x010a
        /*01ee*/ 	.byte	0x04
	.zero		1


	//   ....[23]....
        /*01f0*/ 	.word	0x000015b0
        /*01f4*/ 	.word	0x000000ff
        /*01f8*/ 	.word	0x00000000
        /*01fc*/ 	.short	0x010a
        /*01fe*/ 	.byte	0x04
	.zero		1


	//   ....[24]....
        /*0200*/ 	.word	0x00001720
        /*0204*/ 	.word	0x000000ff
        /*0208*/ 	.word	0x00000000
        /*020c*/ 	.short	0x0101
        /*020e*/ 	.byte	0x04
	.zero		1


	//   ....[25]....
        /*0210*/ 	.word	0x00001920
        /*0214*/ 	.word	0x000000ff
        /*0218*/ 	.word	0x00000000
        /*021c*/ 	.short	0x0101
        /*021e*/ 	.byte	0x06
	.zero		1


	//   ....[26]....
        /*0220*/ 	.word	0x0000a790
        /*0224*/ 	.word	0x0000000e
        /*0228*/ 	.word	0x00000048
        /*022c*/ 	.short	0x010a
        /*022e*/ 	.byte	0x3f
	.zero		1


	//   ....[27]....
        /*0230*/ 	.word	0x0000ab10
        /*0234*/ 	.word	0x00000006
        /*0238*/ 	.word	0x000000a8
        /*023c*/ 	.short	0x0101
        /*023e*/ 	.byte	0x3f
	.zero		1


	//   ....[28]....
        /*0240*/ 	.word	0x0000b240
        /*0244*/ 	.word	0x00000007
        /*0248*/ 	.word	0x00000000
        /*024c*/ 	.short	0x010a
        /*024e*/ 	.byte	0x3f
	.zero		1


	//   ....[29]....
        /*0250*/ 	.word	0x0000b2c0
        /*0254*/ 	.word	0x00000009
        /*0258*/ 	.word	0x00000000
        /*025c*/ 	.short	0x010a
        /*025e*/ 	.byte	0x3f
	.zero		1


	//   ....[30]....
        /*0260*/ 	.word	0x0000b350
        /*0264*/ 	.word	0x00000006
        /*0268*/ 	.word	0x00000000
        /*026c*/ 	.short	0x010a
        /*026e*/ 	.byte	0x3f
	.zero		1


	//   ....[31]....
        /*0270*/ 	.word	0x0000b3e0
        /*0274*/ 	.word	0x00000009
        /*0278*/ 	.word	0x00000000
        /*027c*/ 	.short	0x010a
        /*027e*/ 	.byte	0x3f
	.zero		1


	//   ....[32]....
        /*0280*/ 	.word	0x0000b470
        /*0284*/ 	.word	0x00000006
        /*0288*/ 	.word	0x00000000
        /*028c*/ 	.short	0x010a
        /*028e*/ 	.byte	0x3f
	.zero		1


	//   ....[33]....
        /*0290*/ 	.word	0x0000b500
        /*0294*/ 	.word	0x00000009
        /*0298*/ 	.word	0x00000000
        /*029c*/ 	.short	0x010a
        /*029e*/ 	.byte	0x3f
	.zero		1


	//   ....[34]....
        /*02a0*/ 	.word	0x0000b590
        /*02a4*/ 	.word	0x00000006
        /*02a8*/ 	.word	0x00000000
        /*02ac*/ 	.short	0x010a
        /*02ae*/ 	.byte	0x3f
	.zero		1


	//   ....[35]....
        /*02b0*/ 	.word	0x0000b620
        /*02b4*/ 	.word	0x00000009
        /*02b8*/ 	.word	0x00000000
        /*02bc*/ 	.short	0x010a
        /*02be*/ 	.byte	0x3f
	.zero		1


	//   ....[36]....
        /*02c0*/ 	.word	0x0000b6b0
        /*02c4*/ 	.word	0x00000003
        /*02c8*/ 	.word	0x00000000
        /*02cc*/ 	.short	0x010a
        /*02ce*/ 	.byte	0x3f
	.zero		1


	//   ....[37]....
        /*02d0*/ 	.word	0x0000b710
        /*02d4*/ 	.word	0x00000003
        /*02d8*/ 	.word	0x00000000
        /*02dc*/ 	.short	0x010a
        /*02de*/ 	.byte	0x3f
	.zero		1


	//   ....[38]....
        /*02e0*/ 	.word	0x0000b770
        /*02e4*/ 	.word	0x00000004
        /*02e8*/ 	.word	0x00000000
        /*02ec*/ 	.short	0x010a
        /*02ee*/ 	.byte	0x3f
	.zero		1


	//   ....[39]....
        /*02f0*/ 	.word	0x0000b840
        /*02f4*/ 	.word	0x0000000e
        /*02f8*/ 	.word	0x00000048
        /*02fc*/ 	.short	0x010a
        /*02fe*/ 	.byte	0x3f
	.zero		1


	//   ....[40]....
        /*0300*/ 	.word	0x0000b910
        /*0304*/ 	.word	0x00000007
        /*0308*/ 	.word	0x00000000
        /*030c*/ 	.short	0x010a
        /*030e*/ 	.byte	0x3f
	.zero		1


	//   ....[41]....
        /*0310*/ 	.word	0x0000b960
        /*0314*/ 	.word	0x00000009
        /*0318*/ 	.word	0x00000000
        /*031c*/ 	.short	0x010a
        /*031e*/ 	.byte	0x3f
	.zero		1


	//   ....[42]....
        /*0320*/ 	.word	0x0000b9b0
        /*0324*/ 	.word	0x00000006
        /*0328*/ 	.word	0x00000000
        /*032c*/ 	.short	0x010a
        /*032e*/ 	.byte	0x3f
	.zero		1


	//   ....[43]....
        /*0330*/ 	.word	0x0000ba00
        /*0334*/ 	.word	0x00000009
        /*0338*/ 	.word	0x00000000
        /*033c*/ 	.short	0x010a
        /*033e*/ 	.byte	0x3f
	.zero		1


	//   ....[44]....
        /*0340*/ 	.word	0x0000ba50
        /*0344*/ 	.word	0x00000006
        /*0348*/ 	.word	0x00000000
        /*034c*/ 	.short	0x010a
        /*034e*/ 	.byte	0x3f
	.zero		1


	//   ....[45]....
        /*0350*/ 	.word	0x0000baa0
        /*0354*/ 	.word	0x00000009
        /*0358*/ 	.word	0x00000000
        /*035c*/ 	.short	0x010a
        /*035e*/ 	.byte	0x3f
	.zero		1


	//   ....[46]....
        /*0360*/ 	.word	0x0000baf0
        /*0364*/ 	.word	0x00000006
        /*0368*/ 	.word	0x00000000
        /*036c*/ 	.short	0x010a
        /*036e*/ 	.byte	0x3f
	.zero		1


	//   ....[47]....
        /*0370*/ 	.word	0x0000bb40
        /*0374*/ 	.word	0x00000009
        /*0378*/ 	.word	0x00000000
        /*037c*/ 	.short	0x010a
        /*037e*/ 	.byte	0x3f
	.zero		1


	//----- nvinfo : EIATTR_NUM_MBARRIERS
	.align		4
.L_35:
        /*0380*/ 	.byte	0x03, 0x38
        /*0382*/ 	.short	0x0014


	//----- nvinfo : EIATTR_EXIT_INSTR_OFFSETS
	.align		4
        /*0384*/ 	.byte	0x04, 0x1c
        /*0386*/ 	.short	(.L_37 - .L_36)


	//   ....[0]....
.L_36:
        /*0388*/ 	.word	0x000006b0


	//   ....[1]....
        /*038c*/ 	.word	0x00000f70


	//   ....[2]....
        /*0390*/ 	.word	0x00009e00


	//   ....[3]....
        /*0394*/ 	.word	0x0000a430


	//   ....[4]....
        /*0398*/ 	.word	0x0000b700


	//----- nvinfo : EIATTR_MAX_THREADS
	.align		4
.L_37:
        /*039c*/ 	.byte	0x04, 0x05
        /*039e*/ 	.short	(.L_39 - .L_38)
.L_38:
        /*03a0*/ 	.word	0x00000180
        /*03a4*/ 	.word	0x00000001
        /*03a8*/ 	.word	0x00000001


	//----- nvinfo : EIATTR_CRS_STACK_SIZE
	.align		4
.L_39:
        /*03ac*/ 	.byte	0x04, 0x1e
        /*03ae*/ 	.short	(.L_41 - .L_40)
.L_40:
        /*03b0*/ 	.word	0x00000000


	//----- nvinfo : EIATTR_CBANK_PARAM_SIZE
	.align		4
.L_41:
        /*03b4*/ 	.byte	0x03, 0x19
        /*03b6*/ 	.short	0x0470


	//----- nvinfo : EIATTR_PARAM_CBANK
	.align		4
        /*03b8*/ 	.byte	0x04, 0x0a
        /*03ba*/ 	.short	(.L_43 - .L_42)
	.align		4
.L_42:
        /*03bc*/ 	.word	index@(.nv.constant0._ZN7cutlass13device_kernelINS_4gemm6kernel13GemmUniversalIN4cute5tupleIJiiiiEEENS1_10collective13CollectiveMmaINS1_34MainloopSm90TmaGmmaWarpSpecializedILi9ENS5_IJNS4_1CILi1EEESB_SB_EEENS1_35KernelTmaWarpSpecializedCooperativeEEENS5_IJNSA_ILi128EEENSA_ILi256EEENSA_ILi32EEEEEENS_6half_tENS5_IJlSB_lEEESJ_SK_NS4_8TiledMMAINS4_8MMA_AtomIJNS4_4SM904GMMA26MMA_64x256x16_F32F16F16_SSILNSO_5MajorE0ELSQ_0ELNSO_7ScaleInE1ELSR_1EEEEEENS4_6LayoutINS5_IJNSA_ILi2EEESB_SB_EEENS5_IJSB_NSA_ILi0EEESX_EEEEENS5_IJNS4_10UnderscoreES10_S10_EEEEENS4_13SM90_TMA_LOADENS4_14ComposedLayoutINS4_7SwizzleILi2ELi4ELi3EEENS4_18smem_ptr_flag_bitsILi16EEENSU_INS5_IJNSA_ILi8EEESH_EEENS5_IJSH_SB_EEEEEEEvNS4_8identityES13_S1D_vS1E_EENS_8epilogue10collective6detail29Sm90TmaWarpSpecializedAdapterINS1H_15DefaultEpilogueISJ_SK_SK_NS1G_6thread17LinearCombinationISJ_Li1EffLNS1L_9ScaleType4KindE0ELNS_15FloatRoundStyleE2ESJ_EENS1_15EpilogueDefaultEEEEEvvEEEEvNT_6ParamsE)
        /*03c0*/ 	.short	0x0210
        /*03c2*/ 	.short	0x0470


	//----- nvinfo : EIATTR_SW_WAR
	.align		4
.L_43:
        /*03c4*/ 	.byte	0x04, 0x36
        /*03c6*/ 	.short	(.L_45 - .L_44)
.L_44:
        /*03c8*/ 	.word	0x00000008
.L_45:


//--------------------- .nv.callgraph             --------------------------
	.section	.nv.callgraph,"",@"SHT_CUDA_CALLGRAPH"
	.align	4
	.sectionentsize	8
	.align		4
        /*0000*/ 	.word	0x00000000
	.align		4
        /*0004*/ 	.word	0xffffffff
	.align		4
        /*0008*/ 	.word	index@(_ZN7cutlass13device_kernelINS_4gemm6kernel13GemmUniversalIN4cute5tupleIJiiiiEEENS1_10collective13CollectiveMmaINS1_34MainloopSm90TmaGmmaWarpSpecializedILi9ENS5_IJNS4_1CILi1EEESB_SB_EEENS1_35KernelTmaWarpSpecializedCooperativeEEENS5_IJNSA_ILi128EEENSA_ILi256EEENSA_ILi32EEEEEENS_6half_tENS5_IJlSB_lEEESJ_SK_NS4_8TiledMMAINS4_8MMA_AtomIJNS4_4SM904GMMA26MMA_64x256x16_F32F16F16_SSILNSO_5MajorE0ELSQ_0ELNSO_7ScaleInE1ELSR_1EEEEEENS4_6LayoutINS5_IJNSA_ILi2EEESB_SB_EEENS5_IJSB_NSA_ILi0EEESX_EEEEENS5_IJNS4_10UnderscoreES10_S10_EEEEENS4_13SM90_TMA_LOADENS4_14ComposedLayoutINS4_7SwizzleILi2ELi4ELi3EEENS4_18smem_ptr_flag_bitsILi16EEENSU_INS5_IJNSA_ILi8EEESH_EEENS5_IJSH_SB_EEEEEEEvNS4_8identityES13_S1D_vS1E_EENS_8epilogue10collective6detail29Sm90TmaWarpSpecializedAdapterINS1H_15DefaultEpilogueISJ_SK_SK_NS1G_6thread17LinearCombinationISJ_Li1EffLNS1L_9ScaleType4KindE0ELNS_15FloatRoundStyleE2ESJ_EENS1_15EpilogueDefaultEEEEEvvEEEEvNT_6ParamsE)
	.align		4
        /*000c*/ 	.word	index@(__assertfail)
	.align		4
        /*0010*/ 	.word	0x00000000
	.align		4
        /*0014*/ 	.word	0xfffffffe
	.align		4
        /*0018*/ 	.word	0x00000000
	.align		4
        /*001c*/ 	.word	0xfffffffd
	.align		4
        /*0020*/ 	.word	0x00000000
	.align		4
        /*0024*/ 	.word	0xfffffffc


//--------------------- .nv.constant4             --------------------------
	.section	.nv.constant4,"a",@progbits
	.align	8
	.align		8
.nv.constant4:
        /*0000*/ 	.dword	__assertfail
	.align		8
        /*0008*/ 	.dword	__unnamed_1
	.align		8
        /*0010*/ 	.dword	_ZN39_INTERNAL_42b085fe_4_k_cu_7d699634_27604cuda3std3__45__cpo5beginE
	.align		8
        /*0018*/ 	.dword	_ZN39_INTERNAL_42b085fe_4_k_cu_7d699634_27604cuda3std3__45__cpo3endE
	.align		8
        /*0020*/ 	.dword	_ZN39_INTERNAL_42b085fe_4_k_cu_7d699634_27604cuda3std3__45__cpo6cbeginE
	.align		8
        /*0028*/ 	.dword	_ZN39_INTERNAL_42b085fe_4_k_cu_7d699634_27604cuda3std3__45__cpo4cendE
	.align		8
        /*0030*/ 	.dword	_ZN39_INTERNAL_42b085fe_4_k_cu_7d699634_27604cuda3std3__441_GLOBAL__N__42b085fe_4_k_cu_7d699634_27606ignoreE
	.align		8
        /*0038*/ 	.dword	_ZN39_INTERNAL_42b085fe_4_k_cu_7d699634_27604cuda3std3__419piecewise_constructE
	.align		8
        /*0040*/ 	.dword	_ZN39_INTERNAL_42b085fe_4_k_cu_7d699634_27604cuda3std3__48in_placeE
	.align		8
        /*0048*/ 	.dword	_ZN39_INTERNAL_42b085fe_4_k_cu_7d699634_27604cuda3std6ranges3__45__cpo4swapE
	.align		8
        /*0050*/ 	.dword	_ZN39_INTERNAL_42b085fe_4_k_cu_7d699634_27604cuda3std6ranges3__45__cpo9iter_moveE
	.align		8
        /*0058*/ 	.dword	_ZN39_INTERNAL_42b085fe_4_k_cu_7d699634_27604cute7productE
	.align		8
        /*0060*/ 	.dword	_ZN39_INTERNAL_42b085fe_4_k_cu_7d699634_27604cute1_E
	.align		8
        /*0068*/ 	.dword	$str$22
	.align		8
        /*0070*/ 	.dword	$str$23


//--------------------- .text._ZN7cutlass13device_kernelINS_4gemm6kernel13GemmUniversalIN4cute5tupleIJiiiiEEENS1_10collective13CollectiveMmaINS1_34MainloopSm90TmaGmmaWarpSpecializedILi9ENS5_IJNS4_1CILi1EEESB_SB_EEENS1_35KernelTmaWarpSpecializedCooperativeEEENS5_IJNSA_ILi128EEENSA_ILi256EEENSA_ILi32EEEEEENS_6half_tENS5_IJlSB_lEEESJ_SK_NS4_8TiledMMAINS4_8MMA_AtomIJNS4_4SM904GMMA26MMA_64x256x16_F32F16F16_SSILNSO_5MajorE0ELSQ_0ELNSO_7ScaleInE1ELSR_1EEEEEENS4_6LayoutINS5_IJNSA_ILi2EEESB_SB_EEENS5_IJSB_NSA_ILi0EEESX_EEEEENS5_IJNS4_10UnderscoreES10_S10_EEEEENS4_13SM90_TMA_LOADENS4_14ComposedLayoutINS4_7SwizzleILi2ELi4ELi3EEENS4_18smem_ptr_flag_bitsILi16EEENSU_INS5_IJNSA_ILi8EEESH_EEENS5_IJSH_SB_EEEEEEEvNS4_8identityES13_S1D_vS1E_EENS_8epilogue10collective6detail29Sm90TmaWarpSpecializedAdapterINS1H_15DefaultEpilogueISJ_SK_SK_NS1G_6thread17LinearCombinationISJ_Li1EffLNS1L_9ScaleType4KindE0ELNS_15FloatRoundStyleE2ESJ_EENS1_15EpilogueDefaultEEEEEvvEEEEvNT_6ParamsE --------------------------
	.section	.text._ZN7cutlass13device_kernelINS_4gemm6kernel13GemmUniversalIN4cute5tupleIJiiiiEEENS1_10collective13CollectiveMmaINS1_34MainloopSm90TmaGmmaWarpSpecializedILi9ENS5_IJNS4_1CILi1EEESB_SB_EEENS1_35KernelTmaWarpSpecializedCooperativeEEENS5_IJNSA_ILi128EEENSA_ILi256EEENSA_ILi32EEEEEENS_6half_tENS5_IJlSB_lEEESJ_SK_NS4_8TiledMMAINS4_8MMA_AtomIJNS4_4SM904GMMA26MMA_64x256x16_F32F16F16_SSILNSO_5MajorE0ELSQ_0ELNSO_7ScaleInE1ELSR_1EEEEEENS4_6LayoutINS5_IJNSA_ILi2EEESB_SB_EEENS5_IJSB_NSA_ILi0EEESX_EEEEENS5_IJNS4_10UnderscoreES10_S10_EEEEENS4_13SM90_TMA_LOADENS4_14ComposedLayoutINS4_7SwizzleILi2ELi4ELi3EEENS4_18smem_ptr_flag_bitsILi16EEENSU_INS5_IJNSA_ILi8EEESH_EEENS5_IJSH_SB_EEEEEEEvNS4_8identityES13_S1D_vS1E_EENS_8epilogue10collective6detail29Sm90TmaWarpSpecializedAdapterINS1H_15DefaultEpilogueISJ_SK_SK_NS1G_6thread17LinearCombinationISJ_Li1EffLNS1L_9ScaleType4KindE0ELNS_15FloatRoundStyleE2ESJ_EENS1_15EpilogueDefaultEEEEEvvEEEEvNT_6ParamsE,"ax",@progbits
	.align	128
.text._ZN7cutlass13device_kernelINS_4gemm6kernel13GemmUniversalIN4cute5tupleIJiiiiEEENS1_10collective13CollectiveMmaINS1_34MainloopSm90TmaGmmaWarpSpecializedILi9ENS5_IJNS4_1CILi1EEESB_SB_EEENS1_35KernelTmaWarpSpecializedCooperativeEEENS5_IJNSA_ILi128EEENSA_ILi256EEENSA_ILi32EEEEEENS_6half_tENS5_IJlSB_lEEESJ_SK_NS4_8TiledMMAINS4_8MMA_AtomIJNS4_4SM904GMMA26MMA_64x256x16_F32F16F16_SSILNSO_5MajorE0ELSQ_0ELNSO_7ScaleInE1ELSR_1EEEEEENS4_6LayoutINS5_IJNSA_ILi2EEESB_SB_EEENS5_IJSB_NSA_ILi0EEESX_EEEEENS5_IJNS4_10UnderscoreES10_S10_EEEEENS4_13SM90_TMA_LOADENS4_14ComposedLayoutINS4_7SwizzleILi2ELi4ELi3EEENS4_18smem_ptr_flag_bitsILi16EEENSU_INS5_IJNSA_ILi8EEESH_EEENS5_IJSH_SB_EEEEEEEvNS4_8identityES13_S1D_vS1E_EENS_8epilogue10collective6detail29Sm90TmaWarpSpecializedAdapterINS1H_15DefaultEpilogueISJ_SK_SK_NS1G_6thread17LinearCombinationISJ_Li1EffLNS1L_9ScaleType4KindE0ELNS_15FloatRoundStyleE2ESJ_EENS1_15EpilogueDefaultEEEEEvvEEEEvNT_6ParamsE:
        .type           _ZN7cutlass13device_kernelINS_4gemm6kernel13GemmUniversalIN4cute5tupleIJiiiiEEENS1_10collective13CollectiveMmaINS1_34MainloopSm90TmaGmmaWarpSpecializedILi9ENS5_IJNS4_1CILi1EEESB_SB_EEENS1_35KernelTmaWarpSpecializedCooperativeEEENS5_IJNSA_ILi128EEENSA_ILi256EEENSA_ILi32EEEEEENS_6half_tENS5_IJlSB_lEEESJ_SK_NS4_8TiledMMAINS4_8MMA_AtomIJNS4_4SM904GMMA26MMA_64x256x16_F32F16F16_SSILNSO_5MajorE0ELSQ_0ELNSO_7ScaleInE1ELSR_1EEEEEENS4_6LayoutINS5_IJNSA_ILi2EEESB_SB_EEENS5_IJSB_NSA_ILi0EEESX_EEEEENS5_IJNS4_10UnderscoreES10_S10_EEEEENS4_13SM90_TMA_LOADENS4_14ComposedLayoutINS4_7SwizzleILi2ELi4ELi3EEENS4_18smem_ptr_flag_bitsILi16EEENSU_INS5_IJNSA_ILi8EEESH_EEENS5_IJSH_SB_EEEEEEEvNS4_8identityES13_S1D_vS1E_EENS_8epilogue10collective6detail29Sm90TmaWarpSpecializedAdapterINS1H_15DefaultEpilogueISJ_SK_SK_NS1G_6thread17LinearCombinationISJ_Li1EffLNS1L_9ScaleType4KindE0ELNS_15FloatRoundStyleE2ESJ_EENS1_15EpilogueDefaultEEEEEvvEEEEvNT_6ParamsE,@function
        .size           _ZN7cutlass13device_kernelINS_4gemm6kernel13GemmUniversalIN4cute5tupleIJiiiiEEENS1_10collective13CollectiveMmaINS1_34MainloopSm90TmaGmmaWarpSpecializedILi9ENS5_IJNS4_1CILi1EEESB_SB_EEENS1_35KernelTmaWarpSpecializedCooperativeEEENS5_IJNSA_ILi128EEENSA_ILi256EEENSA_ILi32EEEEEENS_6half_tENS5_IJlSB_lEEESJ_SK_NS4_8TiledMMAINS4_8MMA_AtomIJNS4_4SM904GMMA26MMA_64x256x16_F32F16F16_SSILNSO_5MajorE0ELSQ_0ELNSO_7ScaleInE1ELSR_1EEEEEENS4_6LayoutINS5_IJNSA_ILi2EEESB_SB_EEENS5_IJSB_NSA_ILi0EEESX_EEEEENS5_IJNS4_10UnderscoreES10_S10_EEEEENS4_13SM90_TMA_LOADENS4_14ComposedLayoutINS4_7SwizzleILi2ELi4ELi3EEENS4_18smem_ptr_flag_bitsILi16EEENSU_INS5_IJNSA_ILi8EEESH_EEENS5_IJSH_SB_EEEEEEEvNS4_8identityES13_S1D_vS1E_EENS_8epilogue10collective6detail29Sm90TmaWarpSpecializedAdapterINS1H_15DefaultEpilogueISJ_SK_SK_NS1G_6thread17LinearCombinationISJ_Li1EffLNS1L_9ScaleType4KindE0ELNS_15FloatRoundStyleE2ESJ_EENS1_15EpilogueDefaultEEEEEvvEEEEvNT_6ParamsE,(.L_x_333 - _ZN7cutlass13device_kernelINS_4gemm6kernel13GemmUniversalIN4cute5tupleIJiiiiEEENS1_10collective13CollectiveMmaINS1_34MainloopSm90TmaGmmaWarpSpecializedILi9ENS5_IJNS4_1CILi1EEESB_SB_EEENS1_35KernelTmaWarpSpecializedCooperativeEEENS5_IJNSA_ILi128EEENSA_ILi256EEENSA_ILi32EEEEEENS_6half_tENS5_IJlSB_lEEESJ_SK_NS4_8TiledMMAINS4_8MMA_AtomIJNS4_4SM904GMMA26MMA_64x256x16_F32F16F16_SSILNSO_5MajorE0ELSQ_0ELNSO_7ScaleInE1ELSR_1EEEEEENS4_6LayoutINS5_IJNSA_ILi2EEESB_SB_EEENS5_IJSB_NSA_ILi0EEESX_EEEEENS5_IJNS4_10UnderscoreES10_S10_EEEEENS4_13SM90_TMA_LOADENS4_14ComposedLayoutINS4_7SwizzleILi2ELi4ELi3EEENS4_18smem_ptr_flag_bitsILi16EEENSU_INS5_IJNSA_ILi8EEESH_EEENS5_IJSH_SB_EEEEEEEvNS4_8identityES13_S1D_vS1E_EENS_8epilogue10collective6detail29Sm90TmaWarpSpecializedAdapterINS1H_15DefaultEpilogueISJ_SK_SK_NS1G_6thread17LinearCombinationISJ_Li1EffLNS1L_9ScaleType4KindE0ELNS_15FloatRoundStyleE2ESJ_EENS1_15EpilogueDefaultEEEEEvvEEEEvNT_6ParamsE)
        .other          _ZN7cutlass13device_kernelINS_4gemm6kernel13GemmUniversalIN4cute5tupleIJiiiiEEENS1_10collective13CollectiveMmaINS1_34MainloopSm90TmaGmmaWarpSpecializedILi9ENS5_IJNS4_1CILi1EEESB_SB_EEENS1_35KernelTmaWarpSpecializedCooperativeEEENS5_IJNSA_ILi128EEENSA_ILi256EEENSA_ILi32EEEEEENS_6half_tENS5_IJlSB_lEEESJ_SK_NS4_8TiledMMAINS4_8MMA_AtomIJNS4_4SM904GMMA26MMA_64x256x16_F32F16F16_SSILNSO_5MajorE0ELSQ_0ELNSO_7ScaleInE1ELSR_1EEEEEENS4_6LayoutINS5_IJNSA_ILi2EEESB_SB_EEENS5_IJSB_NSA_ILi0EEESX_EEEEENS5_IJNS4_10UnderscoreES10_S10_EEEEENS4_13SM90_TMA_LOADENS4_14ComposedLayoutINS4_7SwizzleILi2ELi4ELi3EEENS4_18smem_ptr_flag_bitsILi16EEENSU_INS5_IJNSA_ILi8EEESH_EEENS5_IJSH_SB_EEEEEEEvNS4_8identityES13_S1D_vS1E_EENS_8epilogue10collective6detail29Sm90TmaWarpSpecializedAdapterINS1H_15DefaultEpilogueISJ_SK_SK_NS1G_6thread17LinearCombinationISJ_Li1EffLNS1L_9ScaleType4KindE0ELNS_15FloatRoundStyleE2ESJ_EENS1_15EpilogueDefaultEEEEEvvEEEEvNT_6ParamsE,@"STO_CUDA_ENTRY STV_DEFAULT"
_ZN7cutlass13device_kernelINS_4gemm6kernel13GemmUniversalIN4cute5tupleIJiiiiEEENS1_10collective13CollectiveMmaINS1_34MainloopSm90TmaGmmaWarpSpecializedILi9ENS5_IJNS4_1CILi1EEESB_SB_EEENS1_35KernelTmaWarpSpecializedCooperativeEEENS5_IJNSA_ILi128EEENSA_ILi256EEENSA_ILi32EEEEEENS_6half_tENS5_IJlSB_lEEESJ_SK_NS4_8TiledMMAINS4_8MMA_AtomIJNS4_4SM904GMMA26MMA_64x256x16_F32F16F16_SSILNSO_5MajorE0ELSQ_0ELNSO_7ScaleInE1ELSR_1EEEEEENS4_6LayoutINS5_IJNSA_ILi2EEESB_SB_EEENS5_IJSB_NSA_ILi0EEESX_EEEEENS5_IJNS4_10UnderscoreES10_S10_EEEEENS4_13SM90_TMA_LOADENS4_14ComposedLayoutINS4_7SwizzleILi2ELi4ELi3EEENS4_18smem_ptr_flag_bitsILi16EEENSU_INS5_IJNSA_ILi8EEESH_EEENS5_IJSH_SB_EEEEEEEvNS4_8identityES13_S1D_vS1E_EENS_8epilogue10collective6detail29Sm90TmaWarpSpecializedAdapterINS1H_15DefaultEpilogueISJ_SK_SK_NS1G_6thread17LinearCombinationISJ_Li1EffLNS1L_9ScaleType4KindE0ELNS_15FloatRoundStyleE2ESJ_EENS1_15EpilogueDefaultEEEEEvvEEEEvNT_6ParamsE:
[----:B------:R-:W0:Y:S01]  /*0000*/  LDC R1, c[0x0][0x28] ;  /* 0x00000a00ff017b82 */ /* 0x000e220000000800 */
[----:B------:R-:W1:Y:S01]  /*0010*/  S2R R18, SR_TID.X ;  /* 0x0000000000127919 */ /* 0x000e620000002100 */
[----:B------:R-:W-:Y:S01]  /*0020*/  ELECT P0, URZ, PT ;  /* 0x00000000003f782f */ /* 0x000fe20003800000 */
[----:B------:R-:W-:Y:S01]  /*0030*/  BSSY B0, `(.L_x_0) ;  /* 0x000000f000007945 */ /* 0x000fe20003800000 */
[--C-:B-1----:R-:W-:Y:S02]  /*0040*/  SHF.R.U32.HI R0, RZ, 0x5, R18.reuse ;  /* 0x00000005ff007819 */ /* 0x102fe40000011612 */
[----:B------:R-:W-:-:S03]  /*0050*/  SHF.R.U32.HI R22, RZ, 0x7, R18 ;  /* 0x00000007ff167819 */ /* 0x000fc60000011612 */
[----:B------:R-:W1:Y:S04]  /*0060*/  SHFL.IDX PT, R5, R0, RZ, 0x1f ;  /* 0x00001fff00057589 */ /* 0x000e6800000e0000 */
[----:B------:R2:W3:Y:S01]  /*0070*/  SHFL.IDX PT, R8, R22, RZ, 0x1f ;  /* 0x00001fff16087589 */ /* 0x0004e200000e0000 */
[----:B-1----:R-:W-:-:S13]  /*0080*/  ISETP.NE.OR P0, PT, R5, RZ, !P0 ;  /* 0x000000ff0500720c */ /* 0x002fda0004705670 */
[----:B0-23--:R-:W-:Y:S05]  /*0090*/  @P0 BRA `(.L_x_1) ;  /* 0x0000000000200947 */ /* 0x00dfea0003800000 */
[----:B------:R-:W-:Y:S02]  /*00a0*/  ULDC.64 UR4, c[0x0][0x198] ;  /* 0x0000660000047ab9 */ /* 0x000fe40000000a00 */
[----:B------:R-:W-:Y:S02]  /*00b0*/  UIADD3 UR6, UP0, UR4, 0xf0, URZ ;  /* 0x000000f004067890 */ /* 0x000fe4000ff1e03f */
[----:B------:R-:W-:Y:S02]  /*00c0*/  UIADD3 UR4, UP1, UR4, 0x1f0, URZ ;  /* 0x000001f004047890 */ /* 0x000fe4000ff3e03f */
[----:B------:R-:W-:Y:S02]  /*00d0*/  UIADD3.X UR7, URZ, UR5, URZ, UP0, !UPT ;  /* 0x000000053f077290 */ /* 0x000fe400087fe43f */
[----:B------:R-:W-:-:S07]  /*00e0*/  UIADD3.X UR5, URZ, UR5, URZ, UP1, !UPT ;  /* 0x000000053f057290 */ /* 0x000fce0008ffe43f */
[----:B------:R0:W-:Y:S02]  /*00f0*/  UTMACCTL.PF [UR6] ;  /* 0x00000000060079b9 */ /* 0x0001e40008040000 */
[----:B------:R0:W-:Y:S02]  /*0100*/  UTMACCTL.PF [UR4] ;  /* 0x00000000040079b9 */ /* 0x0001e40008040000 */
[----:B0-----:R-:W-:Y:S01]  /*0110*/  NOP ;  /* 0x0000000000007918 */ /* 0x001fe20000000000 */
.L_x_1:
[----:B------:R-:W-:Y:S05]  /*0120*/  BSYNC B0 ;  /* 0x0000000000007941 */ /* 0x000fea0003800000 */
.L_x_0:
[----:B------:R-:W0:Y:S02]  /*0130*/  SHFL.IDX PT, R2, R0, RZ, 0x1f ;  /* 0x00001fff00027589 */ /* 0x000e2400000e0000 */
[----:B0-----:R-:W-:-:S13]  /*0140*/  ISETP.NE.AND P0, PT, R2, RZ, PT ;  /* 0x000000ff0200720c */ /* 0x001fda0003f05270 */
[----:B------:R-:W-:Y:S05]  /*0150*/  @P0 BRA `(.L_x_2) ;  /* 0x00000000008c0947 */ /* 0x000fea0003800000 */
[----:B------:R-:W-:Y:S01]  /*0160*/  ELECT P0, URZ, PT ;  /* 0x00000000003f782f */ /* 0x000fe20003800000 */
[----:B------:R-:W-:-:S12]  /*0170*/  BSSY B0, `(.L_x_2) ;  /* 0x0000021000007945 */ /* 0x000fd80003800000 */
[----:B------:R-:W-:Y:S05]  /*0180*/  @!P0 BRA `(.L_x_3) ;  /* 0x00000000007c8947 */ /* 0x000fea0003800000 */
[----:B------:R-:W0:Y:S01]  /*0190*/  S2UR UR8, SR_CgaCtaId ;  /* 0x00000000000879c3 */ /* 0x000e220000008800 */
[----:B------:R-:W-:Y:S01]  /*01a0*/  UMOV UR4, 0x400 ;  /* 0x0000040000047882 */ /* 0x000fe20000000000 */
[----:B------:R-:W-:Y:S01]  /*01b0*/  UMOV UR5, 0x1 ;  /* 0x0000000100057882 */ /* 0x000fe20000000000 */
[----:B------:R-:W-:Y:S02]  /*01c0*/  UMOV UR6, 0x100 ;  /* 0x0000010000067882 */ /* 0x000fe40000000000 */
[----:B------:R-:W-:-:S04]  /*01d0*/  UIADD3 UR6, -UR6, 0x100000, URZ ;  /* 0x0010000006067890 */ /* 0x000fc8000fffe13f */
[----:B------:R-:W-:Y:S02]  /*01e0*/  USHF.L.U32 UR7, UR6, 0xb, URZ ;  /* 0x0000000b06077899 */ /* 0x000fe4000800063f */
[----:B------:R-:W-:Y:S02]  /*01f0*/  USHF.L.U32 UR6, UR6, 0x1, URZ ;  /* 0x0000000106067899 */ /* 0x000fe4000800063f */
[----:B0-----:R-:W-:Y:S02]  /*0200*/  ULEA UR8, UR8, UR4, 0x18 ;  /* 0x0000000408087291 */ /* 0x001fe4000f8ec03f */
[----:B------:R-:W-:-:S04]  /*0210*/  UIADD3 UR4, -UR5, 0x100000, URZ ;  /* 0x0010000005047890 */ /* 0x000fc8000fffe13f */
[----:B------:R-:W-:Y:S02]  /*0220*/  USHF.L.U32 UR5, UR4, 0xb, URZ ;  /* 0x0000000b04057899 */ /* 0x000fe4000800063f */
[----:B------:R-:W-:Y:S01]  /*0230*/  USHF.L.U32 UR4, UR4, 0x1, URZ ;  /* 0x0000000104047899 */ /* 0x000fe2000800063f */
[----:B------:R-:W0:Y:S11]  /*0240*/  FENCE.VIEW.ASYNC.S ;  /* 0x00000000000073c6 */ /* 0x000e360000000000 */
[----:B0-----:R0:W1:Y:S01]  /*0250*/  SYNCS.EXCH.64 URZ, [UR8], UR4 ;  /* 0x00000004083f75b2 */ /* 0x0010620008000100 */
[----:B------:R0:W2:Y:S01]  /*0260*/  SYNCS.EXCH.64 URZ, [UR8+0x48], UR6 ;  /* 0x00004806083f75b2 */ /* 0x0000a20008000100 */
[----:B------:R0:W3:Y:S01]  /*0270*/  SYNCS.EXCH.64 URZ, [UR8+0x8], UR4 ;  /* 0x00000804083f75b2 */ /* 0x0000e20008000100 */
[----:B------:R0:W4:Y:S01]  /*0280*/  SYNCS.EXCH.64 URZ, [UR8+0x50], UR6 ;  /* 0x00005006083f75b2 */ /* 0x0001220008000100 */
[----:B------:R0:W0:Y:S01]  /*0290*/  SYNCS.EXCH.64 URZ, [UR8+0x10], UR4 ;  /* 0x00001004083f75b2 */ /* 0x0000220008000100 */
        /* <DEDUP_REMOVED lines=13> */
[----:B------:R-:W-:Y:S01]  /*0370*/  NOP ;  /* 0x0000000000007918 */ /* 0x000fe20000000000 */
.L_x_3:
[----:B0-----:R-:W-:Y:S05]  /*0380*/  BSYNC B0 ;  /* 0x0000000000007941 */ /* 0x001fea0003800000 */
.L_x_2:
[----:B------:R-:W0:Y:S01]  /*0390*/  SHFL.IDX PT, R0, R0, RZ, 0x1f ;  /* 0x00001fff00007589 */ /* 0x000e2200000e0000 */
[----:B------:R-:W-:Y:S01]  /*03a0*/  ELECT P0, URZ, PT ;  /* 0x00000000003f782f */ /* 0x000fe20003800000 */
[----:B------:R-:W5:Y:S01]  /*03b0*/  LDC R2, c[0x0][0x65c] ;  /* 0x00019700ff027b82 */ /* 0x000f620000000800 */
[----:B------:R-:W-:Y:S01]  /*03c0*/  SHF.R.S32.HI R6, RZ, 0x1f, R5 ;  /* 0x0000001fff067819 */ /* 0x000fe20000011405 */
[----:B------:R-:W1:Y:S01]  /*03d0*/  S2R R3, SR_CTAID.Y ;  /* 0x0000000000037919 */ /* 0x000e620000002600 */
[----:B------:R-:W-:Y:S01]  /*03e0*/  UMOV UR4, 0x20 ;  /* 0x0000002000047882 */ /* 0x000fe20000000000 */
[----:B------:R-:W-:Y:S01]  /*03f0*/  ISETP.NE.AND P2, PT, R8, RZ, PT ;  /* 0x000000ff0800720c */ /* 0x000fe20003f45270 */
[----:B------:R-:W-:Y:S01]  /*0400*/  NOP ;  /* 0x0000000000007918 */ /* 0x000fe20000000000 */
[----:B------:R-:W2:Y:S01]  /*0410*/  S2R R4, SR_CTAID.X ;  /* 0x0000000000047919 */ /* 0x000ea20000002500 */
[----:B------:R-:W-:Y:S01]  /*0420*/  LEA.HI R6, R6, R5, RZ, 0x2 ;  /* 0x0000000506067211 */ /* 0x000fe200078f10ff */
[----:B------:R-:W-:Y:S01]  /*0430*/  NOP ;  /* 0x0000000000007918 */ /* 0x000fe20000000000 */
[----:B0-----:R-:W-:-:S02]  /*0440*/  ISETP.NE.OR P0, PT, R0, RZ, !P0 ;  /* 0x000000ff0000720c */ /* 0x001fc40004705670 */
[----:B-----5:R-:W-:-:S04]  /*0450*/  ISETP.NE.AND P3, PT, R2, 0x1, PT ;  /* 0x000000010200780c */ /* 0x020fc80003f65270 */
[----:B------:R-:W-:Y:S02]  /*0460*/  P2R R0, PR, RZ, 0x8 ;  /* 0x00000008ff007803 */ /* 0x000fe40000000000 */
[----:B------:R-:W-:-:S05]  /*0470*/  LOP3.LUT R0, R6, 0xfffffffc, RZ, 0xc0, !PT ;  /* 0xfffffffc06007812 */ /* 0x000fca00078ec0ff */
[----:B------:R-:W-:Y:S01]  /*0480*/  VOTEU.ALL UP0, P0 ;  /* 0x00000000003f7886 */ /* 0x000fe20000000000 */
[----:B------:R-:W-:Y:S01]  /*0490*/  IMAD.IADD R0, R5, 0x1, -R0 ;  /* 0x0000000105007824 */ /* 0x000fe200078e0a00 */
[----:B------:R-:W2:Y:S01]  /*04a0*/  @P3 LDC R17, c[0x0][0x10] ;  /* 0x00000400ff113b82 */ /* 0x000ea20000000800 */
[----:B------:R-:W-:Y:S01]  /*04b0*/  VOTEU.ALL UP1, P0 ;  /* 0x00000000003f7886 */ /* 0x000fe20000020000 */
[----:B-1----:R-:W-:Y:S01]  /*04c0*/  @P3 IMAD.MOV.U32 R6, RZ, RZ, R3 ;  /* 0x000000ffff063224 */ /* 0x002fe200078e0003 */
[----:B------:R-:W-:Y:S01]  /*04d0*/  @!UP0 UMOV UR6, 0x400 ;  /* 0x0000040000068882 */ /* 0x000fe20000000000 */
[----:B------:R-:W-:-:S04]  /*04e0*/  @!UP0 UIADD3 UR4, -UR4, 0x100000, URZ ;  /* 0x0010000004048890 */ /* 0x000fc8000fffe13f */
[----:B------:R-:W-:Y:S02]  /*04f0*/  @!UP0 USHF.L.U32 UR5, UR4, 0xb, URZ ;  /* 0x0000000b04058899 */ /* 0x000fe4000800063f */
[----:B------:R-:W-:Y:S01]  /*0500*/  @!UP0 USHF.L.U32 UR4, UR4, 0x1, URZ ;  /* 0x0000000104048899 */ /* 0x000fe2000800063f */
[----:B------:R-:W-:Y:S02]  /*0510*/  @P3 IMAD.MOV.U32 R7, RZ, RZ, RZ ;  /* 0x000000ffff073224 */ /* 0x000fe400078e00ff */
[----:B------:R-:W-:Y:S01]  /*0520*/  IMAD.MOV.U32 R5, RZ, RZ, RZ ;  /* 0x000000ffff057224 */ /* 0x000fe200078e00ff */
[----:B------:R-:W0:Y:S01]  /*0530*/  @!UP0 S2UR UR7, SR_CgaCtaId ;  /* 0x00000000000789c3 */ /* 0x000e220000008800 */
[----:B------:R-:W-:-:S07]  /*0540*/  @P3 IMAD.MOV.U32 R11, RZ, RZ, RZ ;  /* 0x000000ffff0b3224 */ /* 0x000fce00078e00ff */
[----:B------:R-:W1:Y:S01]  /*0550*/  @!P3 LDC R9, c[0x0][0xc] ;  /* 0x00000300ff09bb82 */ /* 0x000e620000000800 */
[----:B--2---:R-:W-:-:S04]  /*0560*/  @P3 IMAD.WIDE.U32 R16, R4, R17, R6 ;  /* 0x0000001104103225 */ /* 0x004fc800078e0006 */
[----:B------:R-:W-:Y:S01]  /*0570*/  @P3 IMAD.IADD R17, R17, 0x1, R11 ;  /* 0x0000000111113824 */ /* 0x000fe200078e020b */
[----:B0-----:R-:W-:Y:S01]  /*0580*/  @!UP0 ULEA UR6, UR7, UR6, 0x18 ;  /* 0x0000000607068291 */ /* 0x001fe2000f8ec03f */
[----:B------:R-:W-:Y:S01]  /*0590*/  VOTEU.ALL UP0, P0 ;  /* 0x00000000003f7886 */ /* 0x000fe20000000000 */
[----:B------:R-:W-:-:S04]  /*05a0*/  ISETP.NE.AND P0, PT, R0, 0x3, PT ;  /* 0x000000030000780c */ /* 0x000fc80003f05270 */
[----:B------:R-:W-:Y:S01]  /*05b0*/  ISETP.EQ.OR P0, PT, R0, RZ, !P0 ;  /* 0x000000ff0000720c */ /* 0x000fe20004702670 */
[----:B-1----:R-:W-:-:S03]  /*05c0*/  @!P3 IMAD.WIDE.U32 R6, R9, R3, R4 ;  /* 0x000000030906b225 */ /* 0x002fc600078e0004 */
[C---:B------:R-:W-:Y:S01]  /*05d0*/  ISETP.EQ.AND P0, PT, R8.reuse, RZ, P0 ;  /* 0x000000ff0800720c */ /* 0x040fe20000702270 */
[----:B------:R-:W-:Y:S01]  /*05e0*/  VIADD R8, R8, 0xffffffff ;  /* 0xffffffff08087836 */ /* 0x000fe20000000000 */
[----:B------:R-:W0:Y:S02]  /*05f0*/  FENCE.VIEW.ASYNC.S ;  /* 0x00000000000073c6 */ /* 0x000e240000000000 */
[----:B0-----:R0:W3:Y:S01]  /*0600*/  @!UP0 SYNCS.EXCH.64 URZ, [UR6+0xa0], UR4 ;  /* 0x0000a004063f85b2 */ /* 0x0010e20008000100 */
[----:B------:R-:W-:Y:S01]  /*0610*/  @!P3 IMAD.MOV.U32 R16, RZ, RZ, R6 ;  /* 0x000000ffff10b224 */ /* 0x000fe200078e0006 */
[----:B------:R-:W-:Y:S01]  /*0620*/  SEL R19, RZ, 0x1, !P0 ;  /* 0x00000001ff137807 */ /* 0x000fe20004000000 */
[----:B------:R-:W-:Y:S01]  /*0630*/  @!P3 IMAD.MOV.U32 R17, RZ, RZ, R7 ;  /* 0x000000ffff11b224 */ /* 0x000fe200078e0007 */
[----:B------:R-:W-:-:S04]  /*0640*/  ISETP.GE.U32.AND P1, PT, R8, 0x2, PT ;  /* 0x000000020800780c */ /* 0x000fc80003f26070 */
[----:B------:R-:W-:Y:S01]  /*0650*/  SEL R19, R19, 0x2, P1 ;  /* 0x0000000213137807 */ /* 0x000fe20000800000 */
[----:B------:R0:W3:Y:S01]  /*0660*/  @!UP1 SYNCS.EXCH.64 URZ, [UR6+0xa8], UR4 ;  /* 0x0000a804063f95b2 */ /* 0x0000e20008000100 */
[----:B------:R-:W-:Y:S01]  /*0670*/  NOP ;  /* 0x0000000000007918 */ /* 0x000fe20000000000 */
[----:B---34-:R-:W-:Y:S06]  /*0680*/  BAR.SYNC.DEFER_BLOCKING 0x0 ;  /* 0x0000000000007b1d */ /* 0x018fec0000010000 */
[----:B------:R-:W-:Y:S05]  /*0690*/  @!P2 BRA `(.L_x_4) ;  /* 0x0000009400dca947 */ /* 0x000fea0003800000 */
[----:B------:R-:W-:-:S13]  /*06a0*/  ISETP.GT.U32.AND P0, PT, R8, 0x1, PT ;  /* 0x000000010800780c */ /* 0x000fda0003f04070 */
[----:B0-----:R-:W-:Y:S05]  /*06b0*/  @P0 EXIT ;  /* 0x000000000000094d */ /* 0x001fea0003800000 */
[----:B------:R-:W-:Y:S01]  /*06c0*/  ULDC.64 UR4, c[0x0][0x650] ;  /* 0x0001940000047ab9 */ /* 0x000fe20000000a00 */
[----:B------:R-:W-:Y:S01]  /*06d0*/  PRMT R0, RZ, 0x7610, R0 ;  /* 0x00007610ff007816 */ /* 0x000fe20000000000 */
[----:B------:R-:W-:Y:S01]  /*06e0*/  IMAD.MOV.U32 R153, RZ, RZ, -0x1 ;  /* 0xffffffffff997424 */ /* 0x000fe200078e00ff */
[----:B------:R-:W-:Y:S01]  /*06f0*/  ISETP.GE.U32.AND P0, PT, R16, UR4, PT ;  /* 0x0000000410007c0c */ /* 0x000fe2000bf06070 */
[----:B------:R-:W-:Y:S02]  /*0700*/  IMAD.MOV.U32 R152, RZ, RZ, -0x1 ;  /* 0xffffffffff987424 */ /* 0x000fe400078e00ff */
[----:B------:R-:W-:Y:S01]  /*0710*/  IMAD.MOV.U32 R23, RZ, RZ, -0x1 ;  /* 0xffffffffff177424 */ /* 0x000fe200078e00ff */
[----:B------:R-:W-:-:S13]  /*0720*/  ISETP.GE.U32.AND.EX P0, PT, R17, UR5, PT, P0 ;  /* 0x0000000511007c0c */ /* 0x000fda000bf06100 */
[----:B------:R-:W-:Y:S05]  /*0730*/  @P0 BRA `(.L_x_5) ;  /* 0x0000000400540947 */ /* 0x000fea0003800000 */
[----:B------:R-:W0:Y:S01]  /*0740*/  LDC.64 R14, c[0x0][0x628] ;  /* 0x00018a00ff0e7b82 */ /* 0x000e220000000a00 */
[----:B------:R-:W-:Y:S02]  /*0750*/  IMAD.MOV.U32 R6, RZ, RZ, R16 ;  /* 0x000000ffff067224 */ /* 0x000fe400078e0010 */
[----:B------:R-:W-:-:S05]  /*0760*/  IMAD.MOV.U32 R7, RZ, RZ, R17 ;  /* 0x000000ffff077224 */ /* 0x000fca00078e0011 */
[----:B------:R-:W1:Y:S08]  /*0770*/  LDC R0, c[0x0][0x630] ;  /* 0x00018c00ff007b82 */ /* 0x000e700000000800 */
[----:B------:R-:W2:Y:S01]  /*0780*/  LDC.64 R20, c[0x0][0x620] ;  /* 0x00018800ff147b82 */ /* 0x000ea20000000a00 */
[----:B0-----:R-:W-:-:S04]  /*0790*/  ISETP.NE.U32.AND P0, PT, R14, RZ, PT ;  /* 0x000000ff0e00720c */ /* 0x001fc80003f05070 */
[----:B------:R-:W-:-:S13]  /*07a0*/  ISETP.NE.AND.EX P0, PT, R15, RZ, PT, P0 ;  /* 0x000000ff0f00720c */ /* 0x000fda0003f05300 */
[----:B-12---:R-:W-:Y:S05]  /*07b0*/  @!P0 BRA `(.L_x_6) ;  /* 0x0000000000288947 */ /* 0x006fea0003800000 */
[----:B------:R-:W0:Y:S02]  /*07c0*/  LDC R11, c[0x0][0x634] ;  /* 0x00018d00ff0b7b82 */ /* 0x000e240000000800 */
[----:B0-----:R-:W-:-:S05]  /*07d0*/  IADD3 R11, P0, R16, R11, RZ ;  /* 0x0000000b100b7210 */ /* 0x001fca0007f1e0ff */
[----:B------:R-:W-:-:S04]  /*07e0*/  IMAD.X R13, RZ, RZ, R17, P0 ;  /* 0x000000ffff0d7224 */ /* 0x000fc800000e0611 */
[----:B------:R-:W-:-:S04]  /*07f0*/  IMAD.WIDE.U32 R6, R13, R14, RZ ;  /* 0x0000000e0d067225 */ /* 0x000fc800078e00ff */
[----:B------:R-:W-:-:S04]  /*0800*/  IMAD.WIDE.U32 R8, P0, R11, R15, R6 ;  /* 0x0000000f0b087225 */ /* 0x000fc80007800006 */
[----:B------:R-:W-:-:S04]  /*0810*/  IMAD.WIDE.U32 R6, R11, R14, RZ ;  /* 0x0000000e0b067225 */ /* 0x000fc800078e00ff */
[----:B------:R-:W-:Y:S01]  /*0820*/  IMAD.X R11, RZ, RZ, RZ, P0 ;  /* 0x000000ffff0b7224 */ /* 0x000fe200000e06ff */
[----:B------:R-:W-:Y:S01]  /*0830*/  IADD3 RZ, P0, R7, R8, RZ ;  /* 0x0000000807ff7210 */ /* 0x000fe20007f1e0ff */
[----:B------:R-:W-:-:S04]  /*0840*/  IMAD.MOV.U32 R10, RZ, RZ, R9 ;  /* 0x000000ffff0a7224 */ /* 0x000fc800078e0009 */
[----:B------:R-:W-:-:S08]  /*0850*/  IMAD.WIDE.U32.X R6, R13, R15, R10, P0 ;  /* 0x0000000f0d067225 */ /* 0x000fd000000e040a */
.L_x_6:
[-CC-:B------:R-:W-:Y:S01]  /*0860*/  SHF.R.U64 R23, R6, R0.reuse, R7.reuse ;  /* 0x0000000006177219 */ /* 0x180fe20000001207 */
[----:B------:R-:W0:Y:S01]  /*0870*/  LDC R10, c[0x0][0x618] ;  /* 0x00018600ff0a7b82 */ /* 0x000e220000000800 */
[----:B------:R-:W-:Y:S01]  /*0880*/  SHF.R.U32.HI R5, RZ, R0, R7 ;  /* 0x00000000ff057219 */ /* 0x000fe20000011607 */
[----:B------:R-:W-:Y:S01]  /*0890*/  ULDC UR4, c[0x0][0x150] ;  /* 0x0000540000047ab9 */ /* 0x000fe20000000800 */
[----:B------:R-:W-:Y:S02]  /*08a0*/  IADD3 R9, P0, RZ, -R23, RZ ;  /* 0x80000017ff097210 */ /* 0x000fe40007f1e0ff */
[----:B------:R-:W-:-:S03]  /*08b0*/  I2FP.F32.U32 R0, R4 ;  /* 0x0000000400007245 */ /* 0x000fc60000201000 */
[----:B------:R-:W1:Y:S01]  /*08c0*/  LDC.64 R28, c[0x0][0x640] ;  /* 0x00019000ff1c7b82 */ /* 0x000e620000000a00 */
[----:B------:R-:W-:Y:S02]  /*08d0*/  IMAD.X R11, RZ, RZ, ~R5, P0 ;  /* 0x000000ffff0b7224 */ /* 0x000fe400000e0e05 */
[----:B------:R-:W-:Y:S01]  /*08e0*/  FMUL R0, R0, UR4 ;  /* 0x0000000400007c20 */ /* 0x000fe20008400000 */
[----:B------:R-:W-:Y:S01]  /*08f0*/  IMAD.WIDE.U32 R6, R9, R20, R16 ;  /* 0x0000001409067225 */ /* 0x000fe200078e0010 */
[----:B------:R-:W-:-:S03]  /*0900*/  ULDC UR4, c[0x0][0x154] ;  /* 0x0000550000047ab9 */ /* 0x000fc60000000800 */
[----:B------:R-:W-:Y:S01]  /*0910*/  IMAD R8, R11, R20, RZ ;  /* 0x000000140b087224 */ /* 0x000fe200078e02ff */
[----:B------:R-:W2:Y:S01]  /*0920*/  LDC R5, c[0x0][0x144] ;  /* 0x00005100ff057b82 */ /* 0x000ea20000000800 */
[----:B------:R-:W3:Y:S02]  /*0930*/  F2I.U32.TRUNC.NTZ R0, R0 ;  /* 0x0000000000007305 */ /* 0x000ee4000020f000 */
[----:B------:R-:W-:-:S04]  /*0940*/  IMAD R9, R9, R21, R8 ;  /* 0x0000001509097224 */ /* 0x000fc800078e0208 */
[----:B------:R-:W-:Y:S01]  /*0950*/  IMAD.IADD R7, R7, 0x1, R9 ;  /* 0x0000000107077824 */ /* 0x000fe200078e0209 */
[----:B------:R-:W4:Y:S01]  /*0960*/  LDC R12, c[0x0][0x608] ;  /* 0x00018200ff0c7b82 */ /* 0x000f220000000800 */
[----:B------:R-:W-:-:S03]  /*0970*/  IMAD.MOV.U32 R9, RZ, RZ, -0x1 ;  /* 0xffffffffff097424 */ /* 0x000fc600078e00ff */
[-CC-:B0-----:R-:W-:Y:S02]  /*0980*/  SHF.R.U64 R20, R6, R10.reuse, R7.reuse ;  /* 0x0000000a06147219 */ /* 0x181fe40000001207 */
[----:B------:R-:W-:Y:S02]  /*0990*/  I2FP.F32.U32 R6, R3 ;  /* 0x0000000300067245 */ /* 0x000fe40000201000 */
[----:B------:R-:W0:Y:S01]  /*09a0*/  LDC R26, c[0x0][0x658] ;  /* 0x00019600ff1a7b82 */ /* 0x000e220000000800 */
[----:B-1----:R-:W-:Y:S01]  /*09b0*/  ISETP.NE.U32.AND P0, PT, R28, RZ, PT ;  /* 0x000000ff1c00720c */ /* 0x002fe20003f05070 */
[----:B---3--:R-:W-:Y:S01]  /*09c0*/  IMAD.MOV R8, RZ, RZ, -R0 ;  /* 0x000000ffff087224 */ /* 0x008fe200078e0a00 */
[----:B------:R-:W-:Y:S01]  /*09d0*/  SHF.R.U32.HI R7, RZ, R10, R7 ;  /* 0x0000000aff077219 */ /* 0x000fe20000011607 */
[----:B------:R-:W-:Y:S01]  /*09e0*/  FMUL R6, R6, UR4 ;  /* 0x0000000406067c20 */ /* 0x000fe20008400000 */
[----:B------:R-:W-:-:S03]  /*09f0*/  ISETP.NE.AND.EX P0, PT, R29, RZ, PT, P0 ;  /* 0x000000ff1d00720c */ /* 0x000fc60003f05300 */
[----:B------:R-:W1:Y:S01]  /*0a00*/  LDC R14, c[0x0][0x148] ;  /* 0x00005200ff0e7b82 */ /* 0x000e620000000800 */
[----:B--2---:R-:W-:-:S07]  /*0a10*/  IMAD R0, R5, R8, R4 ;  /* 0x0000000805007224 */ /* 0x004fce00078e0204 */
[----:B------:R-:W2:Y:S01]  /*0a20*/  LDC R24, c[0x0][0x600] ;  /* 0x00018000ff187b82 */ /* 0x000ea20000000800 */
[-CC-:B----4-:R-:W-:Y:S02]  /*0a30*/  SHF.R.U64 R30, R20, R12.reuse, R7.reuse ;  /* 0x0000000c141e7219 */ /* 0x190fe40000001207 */
[----:B------:R-:W-:Y:S01]  /*0a40*/  SHF.R.U32.HI R5, RZ, R12, R7 ;  /* 0x0000000cff057219 */ /* 0x000fe20000011607 */
[----:B------:R-:W-:Y:S01]  /*0a50*/  IMAD.MOV.U32 R7, RZ, RZ, 0x1 ;  /* 0x00000001ff077424 */ /* 0x000fe200078e00ff */
[----:B------:R3:W4:Y:S03]  /*0a60*/  F2I.U32.TRUNC.NTZ R12, R6 ;  /* 0x00000006000c7305 */ /* 0x000726000020f000 */
[----:B------:R-:W1:Y:S01]  /*0a70*/  LDC R15, c[0x0][0x648] ;  /* 0x00019200ff0f7b82 */ /* 0x000e620000000800 */
[-C--:B0-----:R-:W-:Y:S02]  /*0a80*/  SHF.L.U32 R4, R9, R26.reuse, RZ ;  /* 0x0000001a09047219 */ /* 0x081fe400000006ff */
[----:B------:R-:W-:-:S02]  /*0a90*/  SHF.R.U64 R32, R30, R26, R5 ;  /* 0x0000001a1e207219 */ /* 0x000fc40000001205 */
[----:B------:R-:W-:Y:S02]  /*0aa0*/  LOP3.LUT R11, RZ, R4, RZ, 0x33, !PT ;  /* 0x00000004ff0b7212 */ /* 0x000fe400078e33ff */
[-C--:B------:R-:W-:Y:S01]  /*0ab0*/  SHF.R.U32.HI R5, RZ, R26.reuse, R5 ;  /* 0x0000001aff057219 */ /* 0x080fe20000011605 */
[----:B------:R-:W0:Y:S01]  /*0ac0*/  LDC R21, c[0x0][0x638] ;  /* 0x00018e00ff157b82 */ /* 0x000e220000000800 */
[----:B------:R-:W-:Y:S01]  /*0ad0*/  SHF.L.U32 R10, R7, R26, RZ ;  /* 0x0000001a070a7219 */ /* 0x000fe200000006ff */
[----:B------:R-:W-:-:S06]  /*0ae0*/  IMAD.MOV.U32 R4, RZ, RZ, R32 ;  /* 0x000000ffff047224 */ /* 0x000fcc00078e0020 */
[----:B------:R-:W0:Y:S01]  /*0af0*/  LDC R153, c[0x0][0x610] ;  /* 0x00018400ff997b82 */ /* 0x000e220000000800 */
[----:B---34-:R-:W-:Y:S05]  /*0b00*/  @!P0 BRA `(.L_x_7) ;  /* 0x0000000000288947 */ /* 0x018fea0003800000 */
[----:B------:R-:W3:Y:S02]  /*0b10*/  LDC R9, c[0x0][0x64c] ;  /* 0x00019300ff097b82 */ /* 0x000ee40000000800 */
[----:B---3--:R-:W-:-:S05]  /*0b20*/  IADD3 R9, P0, R32, R9, RZ ;  /* 0x0000000920097210 */ /* 0x008fca0007f1e0ff */
        /* <DEDUP_REMOVED lines=8> */
.L_x_7:
[----:B-1----:R-:W-:Y:S01]  /*0bb0*/  SHF.R.U64 R4, R4, R15, R5 ;  /* 0x0000000f04047219 */ /* 0x002fe20000001205 */
[----:B--2---:R-:W-:Y:S01]  /*0bc0*/  VIADD R5, R24, 0xffffffff ;  /* 0xffffffff18057836 */ /* 0x004fe20000000000 */
[----:B------:R-:W-:Y:S01]  /*0bd0*/  LOP3.LUT R11, R30, R11, RZ, 0xc0, !PT ;  /* 0x0000000b1e0b7212 */ /* 0x000fe200078ec0ff */
[----:B------:R-:W-:Y:S02]  /*0be0*/  IMAD.MOV R12, RZ, RZ, -R12 ;  /* 0x000000ffff0c7224 */ /* 0x000fe400078e0a0c */
[----:B------:R-:W-:Y:S02]  /*0bf0*/  IMAD.MOV R6, RZ, RZ, -R4 ;  /* 0x000000ffff067224 */ /* 0x000fe400078e0a04 */
[----:B------:R-:W-:Y:S01]  /*0c00*/  IMAD R11, R10, R4, R11 ;  /* 0x000000040a0b7224 */ /* 0x000fe200078e020b */
[----:B------:R-:W-:Y:S01]  /*0c10*/  LOP3.LUT R4, R20, R5, RZ, 0xc0, !PT ;  /* 0x0000000514047212 */ /* 0x000fe200078ec0ff */
[----:B------:R-:W-:Y:S02]  /*0c20*/  @P3 IMAD R0, R14, R12, R3 ;  /* 0x0000000c0e003224 */ /* 0x000fe400078e0203 */
[----:B0-----:R-:W-:-:S02]  /*0c30*/  IMAD R3, R6, R21, R32 ;  /* 0x0000001506037224 */ /* 0x001fc400078e0220 */
[----:B------:R-:W-:Y:S02]  /*0c40*/  IMAD R153, R11, R153, R0 ;  /* 0x000000990b997224 */ /* 0x000fe400078e0200 */
[----:B------:R-:W-:Y:S02]  /*0c50*/  IMAD R4, R3, R24, R4 ;  /* 0x0000001803047224 */ /* 0x000fe400078e0204 */
[----:B------:R-:W-:-:S03]  /*0c60*/  IMAD.MOV.U32 R0, RZ, RZ, 0x1 ;  /* 0x00000001ff007424 */ /* 0x000fc600078e00ff */
[----:B------:R-:W-:Y:S02]  /*0c70*/  SEL R152, R4, R153, !P3 ;  /* 0x0000009904987207 */ /* 0x000fe40005800000 */
[----:B------:R-:W-:-:S07]  /*0c80*/  SEL R153, R153, R4, !P3 ;  /* 0x0000000499997207 */ /* 0x000fce0005800000 */
.L_x_5:
[----:B------:R-:W-:-:S08]  /*0c90*/  NOP ;  /* 0x0000000000007918 */ /* 0x000fd00000000000 */
[----:B------:R-:W0:Y:S02]  /*0ca0*/  USETMAXREG.TRY_ALLOC.CTAPOOL UP0, 0xe8 ;  /* 0x000000e8000079c8 */ /* 0x000e240008000600 */
[----:B0-----:R-:W-:-:S13]  /*0cb0*/  PLOP3.LUT P0, PT, PT, PT, UP0, 0x80, 0x0 ;  /* 0x000000000000781c */ /* 0x001fda0003f0f008 */
[----:B------:R-:W-:Y:S05]  /*0cc0*/  @!P0 BRA `(.L_x_5) ;  /* 0xfffffffc00f08947 */ /* 0x000fea000383ffff */
[----:B------:R-:W-:Y:S01]  /*0cd0*/  ULDC.64 UR4, c[0x0][0x598] ;  /* 0x0001660000047ab9 */ /* 0x000fe20000000a00 */
[----:B------:R-:W-:Y:S01]  /*0ce0*/  ULDC.64 UR36, c[0x0][0x208] ;  /* 0x0000820000247ab9 */ /* 0x000fe20000000a00 */
[----:B------:R-:W-:-:S04]  /*0cf0*/  ISETP.NE.U32.AND P0, PT, RZ, UR4, PT ;  /* 0x00000004ff007c0c */ /* 0x000fc8000bf05070 */
[----:B------:R-:W-:-:S13]  /*0d00*/  ISETP.NE.AND.EX P0, PT, RZ, UR5, PT, P0 ;  /* 0x00000005ff007c0c */ /* 0x000fda000bf05300 */
[----:B------:R-:W-:Y:S05]  /*0d10*/  @!P0 BRA `(.L_x_8) ;  /* 0x00000000001c8947 */ /* 0x000fea0003800000 */
[----:B------:R-:W0:Y:S02]  /*0d20*/  LDC.64 R4, c[0x0][0x598] ;  /* 0x00016600ff047b82 */ /* 0x000e240000000a00 */
[----:B0-----:R-:W2:Y:S02]  /*0d30*/  LDG.E.64 R4, desc[UR36][R4.64] ;  /* 0x0000002404047981 */ /* 0x001ea4000c1e1b00 */
[----:B--2---:R-:W-:-:S04]  /*0d40*/  ISETP.NE.U32.AND P0, PT, R4, RZ, PT ;  /* 0x000000ff0400720c */ /* 0x004fc80003f05070 */
[----:B------:R-:W-:-:S13]  /*0d50*/  ISETP.NE.AND.EX P0, PT, R5, RZ, PT, P0 ;  /* 0x000000ff0500720c */ /* 0x000fda0003f05300 */
[----:B------:R-:W-:Y:S05]  /*0d60*/  @!P0 BRA `(.L_x_8) ;  /* 0x0000000000088947 */ /* 0x000fea0003800000 */
[----:B------:R0:W5:Y:S01]  /*0d70*/  LD.E R154, desc[UR36][R4.64] ;  /* 0x00000024049a7980 */ /* 0x000162000c101900 */
[----:B------:R-:W-:Y:S05]  /*0d80*/  BRA `(.L_x_9) ;  /* 0x0000000000247947 */ /* 0x000fea0003800000 */
.L_x_8:
[----:B------:R-:W-:Y:S02]  /*0d90*/  ULDC.64 UR4, c[0x0][0x588] ;  /* 0x0001620000047ab9 */ /* 0x000fe40000000a00 */
[----:B------:R-:W-:-:S04]  /*0da0*/  ISETP.NE.U32.AND P0, PT, RZ, UR4, PT ;  /* 0x00000004ff007c0c */ /* 0x000fc8000bf05070 */
[----:B------:R-:W-:-:S13]  /*0db0*/  ISETP.NE.AND.EX P0, PT, RZ, UR5, PT, P0 ;  /* 0x00000005ff007c0c */ /* 0x000fda000bf05300 */
[----:B------:R-:W-:Y:S05]  /*0dc0*/  @!P0 BRA `(.L_x_10) ;  /* 0x00000000000c8947 */ /* 0x000fea0003800000 */
[----:B------:R-:W0:Y:S02]  /*0dd0*/  LDC.64 R154, c[0x0][0x588] ;  /* 0x00016200ff9a7b82 */ /* 0x000e240000000a00 */
[----:B0-----:R1:W5:Y:S01]  /*0de0*/  LDG.E R154, desc[UR36][R154.64] ;  /* 0x000000249a9a7981 */ /* 0x001362000c1e1900 */
[----:B------:R-:W-:Y:S05]  /*0df0*/  BRA `(.L_x_9) ;  /* 0x0000000000087947 */ /* 0x000fea0003800000 */
.L_x_10:
[----:B------:R-:W-:Y:S02]  /*0e00*/  ULDC UR4, c[0x0][0x580] ;  /* 0x0001600000047ab9 */ /* 0x000fe40000000800 */
[----:B------:R-:W-:-:S07]  /*0e10*/  IMAD.U32 R154, RZ, RZ, UR4 ;  /* 0x00000004ff9a7e24 */ /* 0x000fce000f8e00ff */
.L_x_9:
[----:B------:R-:W-:Y:S02]  /*0e20*/  ULDC.64 UR4, c[0x0][0x5a0] ;  /* 0x0001680000047ab9 */ /* 0x000fe40000000a00 */
[----:B------:R-:W-:-:S04]  /*0e30*/  ISETP.NE.U32.AND P0, PT, RZ, UR4, PT ;  /* 0x00000004ff007c0c */ /* 0x000fc8000bf05070 */
[----:B------:R-:W-:-:S13]  /*0e40*/  ISETP.NE.AND.EX P0, PT, RZ, UR5, PT, P0 ;  /* 0x00000005ff007c0c */ /* 0x000fda000bf05300 */
[----:B------:R-:W-:Y:S05]  /*0e50*/  @!P0 BRA `(.L_x_11) ;  /* 0x00000000001c8947 */ /* 0x000fea0003800000 */
[----:B0-----:R-:W0:Y:S02]  /*0e60*/  LDC.64 R4, c[0x0][0x5a0] ;  /* 0x00016800ff047b82 */ /* 0x001e240000000a00 */
[----:B0-----:R-:W2:Y:S02]  /*0e70*/  LDG.E.64 R4, desc[UR36][R4.64] ;  /* 0x0000002404047981 */ /* 0x001ea4000c1e1b00 */
[----:B--2---:R-:W-:-:S04]  /*0e80*/  ISETP.NE.U32.AND P0, PT, R4, RZ, PT ;  /* 0x000000ff0400720c */ /* 0x004fc80003f05070 */
[----:B------:R-:W-:-:S13]  /*0e90*/  ISETP.NE.AND.EX P0, PT, R5, RZ, PT, P0 ;  /* 0x000000ff0500720c */ /* 0x000fda0003f05300 */
[----:B------:R-:W-:Y:S05]  /*0ea0*/  @!P0 BRA `(.L_x_11) ;  /* 0x0000000000088947 */ /* 0x000fea0003800000 */
[----:B-1----:R0:W5:Y:S01]  /*0eb0*/  LD.E R155, desc[UR36][R4.64] ;  /* 0x00000024049b7980 */ /* 0x002162000c101900 */
[----:B------:R-:W-:Y:S05]  /*0ec0*/  BRA `(.L_x_12) ;  /* 0x0000000000247947 */ /* 0x000fea0003800000 */
.L_x_11:
[----:B------:R-:W-:Y:S02]  /*0ed0*/  ULDC.64 UR4, c[0x0][0x590] ;  /* 0x0001640000047ab9 */ /* 0x000fe40000000a00 */
[----:B------:R-:W-:-:S04]  /*0ee0*/  ISETP.NE.U32.AND P0, PT, RZ, UR4, PT ;  /* 0x00000004ff007c0c */ /* 0x000fc8000bf05070 */
[----:B------:R-:W-:-:S13]  /*0ef0*/  ISETP.NE.AND.EX P0, PT, RZ, UR5, PT, P0 ;  /* 0x00000005ff007c0c */ /* 0x000fda000bf05300 */
[----:B------:R-:W-:Y:S05]  /*0f00*/  @!P0 BRA `(.L_x_13) ;  /* 0x00000000000c8947 */ /* 0x000fea0003800000 */
[----:B0-----:R-:W1:Y:S02]  /*0f10*/  LDC.64 R4, c[0x0][0x590] ;  /* 0x00016400ff047b82 */ /* 0x001e640000000a00 */
[----:B-1----:R1:W5:Y:S01]  /*0f20*/  LDG.E R155, desc[UR36][R4.64] ;  /* 0x00000024049b7981 */ /* 0x002362000c1e1900 */
[----:B------:R-:W-:Y:S05]  /*0f30*/  BRA `(.L_x_12) ;  /* 0x0000000000087947 */ /* 0x000fea0003800000 */
.L_x_13:
[----:B------:R-:W-:Y:S02]  /*0f40*/  ULDC UR4, c[0x0][0x584] ;  /* 0x0001610000047ab9 */ /* 0x000fe40000000800 */
[----:B-1----:R-:W-:-:S07]  /*0f50*/  IMAD.U32 R155, RZ, RZ, UR4 ;  /* 0x00000004ff9b7e24 */ /* 0x002fce000f8e00ff */
.L_x_12:
[----:B------:R-:W-:-:S13]  /*0f60*/  LOP3.LUT P0, RZ, R0, 0xff, RZ, 0xc0, !PT ;  /* 0x000000ff00ff7812 */ /* 0x000fda000780c0ff */
[----:B------:R-:W-:Y:S05]  /*0f70*/  @!P0 EXIT ;  /* 0x000000000000894d */ /* 0x000fea0003800000 */
[----:B------:R-:W-:Y:S01]  /*0f80*/  ULDC UR4, c[0x0][0x28c] ;  /* 0x0000a30000047ab9 */ /* 0x000fe20000000800 */
[----:B------:R-:W-:Y:S01]  /*0f90*/  LOP3.LUT R158, R19, 0x1, RZ, 0xfc, !PT ;  /* 0x00000001139e7812 */ /* 0x000fe200078efcff */
[----:B------:R-:W-:Y:S01]  /*0fa0*/  UIADD3 UR4, UR4, 0x1f, URZ ;  /* 0x0000001f04047890 */ /* 0x000fe2000fffe03f */
[----:B------:R-:W-:Y:S01]  /*0fb0*/  UMOV UR38, URZ ;  /* 0x0000003f00267c82 */ /* 0x000fe20008000000 */
[----:B------:R-:W-:Y:S02]  /*0fc0*/  UMOV UR39, URZ ;  /* 0x0000003f00277c82 */ /* 0x000fe40008000000 */
[----:B------:R-:W-:-:S04]  /*0fd0*/  USHF.R.S32.HI UR5, URZ, 0x1f, UR4 ;  /* 0x0000001f3f057899 */ /* 0x000fc80008011404 */
[----:B------:R-:W-:-:S04]  /*0fe0*/  ULEA.HI UR5, UR5, UR4, URZ, 0x5 ;  /* 0x0000000405057291 */ /* 0x000fc8000f8f283f */
[----:B------:R-:W-:-:S12]  /*0ff0*/  USHF.R.S32.HI UR40, URZ, 0x5, UR5 ;  /* 0x000000053f287899 */ /* 0x000fd80008011405 */
.L_x_287:
[----:B------:R-:W-:Y:S01]  /*1000*/  LOP3.LUT R0, R18, 0x80, RZ, 0xc0, !PT ;  /* 0x0000008012007812 */ /* 0x000fe200078ec0ff */
[----:B--2---:R-:W2:Y:S01]  /*1010*/  S2UR UR7, SR_CgaCtaId ;  /* 0x00000000000779c3 */ /* 0x004ea20000008800 */
[----:B------:R-:W-:Y:S02]  /*1020*/  UMOV UR6, 0x400 ;  /* 0x0000040000067882 */ /* 0x000fe40000000000 */
[----:B------:R-:W-:-:S06]  /*1030*/  SHF.R.U32.HI R0, RZ, 0x7, R0 ;  /* 0x00000007ff007819 */ /* 0x000fcc0000011600 */
[----:B---3--:R-:W3:Y:S01]  /*1040*/  SHFL.IDX PT, R0, R0, RZ, 0x1f ;  /* 0x00001fff00007589 */ /* 0x008ee200000e0000 */
[----:B--2---:R-:W-:Y:S01]  /*1050*/  ULEA UR42, UR7, UR6, 0x18 ;  /* 0x00000006072a7291 */ /* 0x004fe2000f8ec03f */
[----:B---3--:R-:W-:-:S13]  /*1060*/  R2UR UR4, R0 ;  /* 0x00000000000472ca */ /* 0x008fda00000e0000 */
[----:B------:R-:W-:-:S04]  /*1070*/  ULEA.HI UR5, UR4, UR4, URZ, 0x1 ;  /* 0x0000000404057291 */ /* 0x000fc8000f8f083f */
[----:B------:R-:W-:-:S04]  /*1080*/  ULOP3.LUT UR5, UR5, 0xffffe, URZ, 0xc0, !UPT ;  /* 0x000ffffe05057892 */ /* 0x000fc8000f8ec03f */
[----:B------:R-:W-:-:S03]  /*1090*/  UIADD3 UR5, UR4, -UR5, URZ ;  /* 0x8000000504057290 */ /* 0x000fc6000fffe03f */
[----:B------:R-:W-:Y:S01]  /*10a0*/  ULDC UR4, c[0x0][0x28c] ;  /* 0x0000a30000047ab9 */ /* 0x000fe20000000800 */
[----:B------:R-:W-:Y:S01]  /*10b0*/  ULEA UR5, UR5, UR42, 0xc ;  /* 0x0000002a05057291 */ /* 0x000fe2000f8e603f */
[----:B------:R-:W-:-:S03]  /*10c0*/  ISETP.LT.AND P0, PT, RZ, UR4, PT ;  /* 0x00000004ff007c0c */ /* 0x000fc6000bf01270 */
[----:B------:R-:W-:-:S04]  /*10d0*/  UIADD3 UR5, UR5, 0x180, URZ ;  /* 0x0000018005057890 */ /* 0x000fc8000fffe03f */
[----:B------:R-:W-:-:S04]  /*10e0*/  USHF.R.U32.HI UR5, URZ, 0x4, UR5 ;  /* 0x000000043f057899 */ /* 0x000fc80008011605 */
[----:B------:R-:W-:Y:S02]  /*10f0*/  ULOP3.LUT UR41, UR5, 0x3fff, URZ, 0xc0, !UPT ;  /* 0x00003fff05297892 */ /* 0x000fe4000f8ec03f */
[----:B-1----:R-:W-:Y:S10]  /*1100*/  @P0 BRA `(.L_x_14) ;  /* 0x0000000000400947 */ /* 0x002ff40003800000 */
[----:B------:R-:W-:Y:S01]  /*1110*/  MOV R0, 0x0 ;  /* 0x0000000000007802 */ /* 0x000fe20000000f00 */
[----:B------:R-:W-:Y:S01]  /*1120*/  ULDC.64 UR4, c[0x4][0x68] ;  /* 0x01001a0000047ab9 */ /* 0x000fe20000000a00 */
[----:B------:R-:W-:Y:S01]  /*1130*/  ULDC.64 UR6, c[0x4][0x8] ;  /* 0x0100020000067ab9 */ /* 0x000fe20000000a00 */
[----:B01----:R-:W-:Y:S01]  /*1140*/  IMAD.U32 R4, RZ, RZ, UR4 ;  /* 0x00000004ff047e24 */ /* 0x003fe2000f8e00ff */
[----:B------:R0:W1:Y:S01]  /*1150*/  LDC.64 R14, c[0x4][R0] ;  /* 0x01000000000e7b82 */ /* 0x0000620000000a00 */
[----:B------:R-:W-:Y:S01]  /*1160*/  IMAD.U32 R5, RZ, RZ, UR5 ;  /* 0x00000005ff057e24 */ /* 0x000fe2000f8e00ff */
[----:B------:R-:W-:Y:S01]  /*1170*/  ULDC.64 UR4, c[0x4][0x70] ;  /* 0x01001c0000047ab9 */ /* 0x000fe20000000a00 */
[----:B------:R-:W-:Y:S02]  /*1180*/  IMAD.U32 R10, RZ, RZ, UR6 ;  /* 0x00000006ff0a7e24 */ /* 0x000fe4000f8e00ff */
[----:B------:R-:W-:Y:S02]  /*1190*/  IMAD.U32 R6, RZ, RZ, UR4 ;  /* 0x00000004ff067e24 */ /* 0x000fe4000f8e00ff */
[----:B------:R-:W-:-:S02]  /*11a0*/  IMAD.U32 R7, RZ, RZ, UR5 ;  /* 0x00000005ff077e24 */ /* 0x000fc4000f8e00ff */
[----:B------:R-:W-:Y:S02]  /*11b0*/  IMAD.U32 R11, RZ, RZ, UR7 ;  /* 0x00000007ff0b7e24 */ /* 0x000fe4000f8e00ff */
[----:B------:R-:W-:Y:S02]  /*11c0*/  IMAD.MOV.U32 R8, RZ, RZ, 0x1e1 ;  /* 0x000001e1ff087424 */ /* 0x000fe400078e00ff */
[----:B------:R-:W-:Y:S02]  /*11d0*/  IMAD.MOV.U32 R12, RZ, RZ, 0x1 ;  /* 0x00000001ff0c7424 */ /* 0x000fe400078e00ff */
[----:B0-----:R-:W-:-:S07]  /*11e0*/  IMAD.MOV.U32 R13, RZ, RZ, RZ ;  /* 0x000000ffff0d7224 */ /* 0x001fce00078e00ff */
[----:B------:R-:W-:-:S07]  /*11f0*/  LEPC R20, `(.L_x_14) ;  /* 0x000000001014794e */ /* 0x000fce0000000000 */
[----:B-1---5:R-:W-:Y:S05]  /*1200*/  CALL.ABS.NOINC R14 ;  /* 0x000000000e007343 */ /* 0x022fea0003c00000 */
.L_x_14:
[----:B------:R-:W-:-:S13]  /*1210*/  ISETP.NE.AND P0, PT, R158, 0x3, PT ;  /* 0x000000039e00780c */ /* 0x000fda0003f05270 */
[----:B------:R-:W-:Y:S05]  /*1220*/  @!P0 BRA `(.L_x_15) ;  /* 0x0000000000048947 */ /* 0x000fea0003800000 */
[----:B------:R-:W-:Y:S01]  /*1230*/  BPT.TRAP 0x1 ;  /* 0x000000040000795c */ /* 0x000fe20000300000 */
.L_x_15:
[----:B------:R-:W-:Y:S02]  /*1240*/  IMAD.U32 R3, RZ, RZ, UR39 ;  /* 0x00000027ff037e24 */ /* 0x000fe4000f8e00ff */
[----:B------:R-:W-:-:S03]  /*1250*/  IMAD.U32 R0, RZ, RZ, UR38 ;  /* 0x00000026ff007e24 */ /* 0x000fc6000f8e00ff */
[----:B------:R-:W-:Y:S02]  /*1260*/  LEA R3, R3, UR42, 0x3 ;  /* 0x0000002a03037c11 */ /* 0x000fe4000f8e18ff */
[----:B------:R-:W-:-:S04]  /*1270*/  SHF.L.U32 R0, R0, 0x1f, RZ ;  /* 0x0000001f00007819 */ /* 0x000fc800000006ff */
[----:B------:R2:W3:Y:S01]  /*1280*/  SYNCS.PHASECHK.TRANS64.TRYWAIT P1, [R3+URZ], R0 ;  /* 0x00000000030075a7 */ /* 0x0004e2000802017f */
[----:B------:R-:W-:Y:S05]  /*1290*/  @!P0 BRA `(.L_x_16) ;  /* 0x0000000000048947 */ /* 0x000fea0003800000 */
[----:B------:R-:W-:Y:S01]  /*12a0*/  BPT.TRAP 0x1 ;  /* 0x000000040000795c */ /* 0x000fe20000300000 */
.L_x_16:
[----:B---3--:R-:W-:Y:S05]  /*12b0*/  @P1 BRA `(.L_x_17) ;  /* 0x0000000000081947 */ /* 0x008fea0003800000 */
[----:B------:R-:W3:Y:S02]  /*12c0*/  SYNCS.PHASECHK.TRANS64.TRYWAIT P1, [R3+URZ], R0 ;  /* 0x00000000030075a7 */ /* 0x000ee4000802017f */
[----:B---3--:R-:W-:Y:S05]  /*12d0*/  @!P1 BRA `(.L_x_18) ;  /* 0x000000a4000c9947 */ /* 0x008fea0003800000 */
.L_x_17:
[----:B------:R-:W-:-:S04]  /*12e0*/  UISETP.LT.AND UP0, UPT, UR40, 0x1, UPT ;  /* 0x000000012800788c */ /* 0x000fc8000bf01270 */
[----:B------:R-:W-:-:S04]  /*12f0*/  USEL UR4, UR40, 0x1, UP0 ;  /* 0x0000000128047887 */ /* 0x000fc80008000000 */
[----:B------:R-:W-:-:S06]  /*1300*/  UIADD3 UR4, UR40, -UR4, URZ ;  /* 0x8000000428047290 */ /* 0x000fcc000fffe03f */
[----:B--23--:R-:W-:Y:S01]  /*1310*/  IMAD.U32 R0, RZ, RZ, UR4 ;  /* 0x00000004ff007e24 */ /* 0x00cfe2000f8e00ff */
[----:B------:R-:W-:Y:S05]  /*1320*/  WARPSYNC.ALL ;  /* 0x0000000000007948 */ /* 0x000fea0003800000 */
[----:B------:R-:W-:Y:S01]  /*1330*/  ISETP.GE.AND P1, PT, R0, 0x1, PT ;  /* 0x000000010000780c */ /* 0x000fe20003f26270 */
[----:B------:R-:W-:Y:S01]  /*1340*/  UIADD3 UR4, UR42, 0x12180, URZ ;  /* 0x000121802a047890 */ /* 0x000fe2000fffe03f */
[----:B------:R-:W-:Y:S01]  /*1350*/  WARPGROUP.ARRIVE ;  /* 0x00000000000079c5 */ /* 0x000fe20000000000 */
[----:B------:R-:W-:Y:S02]  /*1360*/  ULOP3.LUT UR41, UR41, 0x10000, URZ, 0xfc, !UPT ;  /* 0x0001000029297892 */ /* 0x000fe4000f8efc3f */
[----:B------:R-:W-:Y:S01]  /*1370*/  USHF.R.U32.HI UR4, URZ, 0x4, UR4 ;  /* 0x000000043f047899 */ /* 0x000fe20008011604 */
[----:B------:R-:W-:Y:S01]  /*1380*/  UMOV UR5, 0x80000020 ;  /* 0x8000002000057882 */ /* 0x000fe20000000000 */
[----:B------:R-:W-:-:S02]  /*1390*/  UMOV UR7, 0x80000020 ;  /* 0x8000002000077882 */ /* 0x000fc40000000000 */
[----:B------:R-:W-:-:S04]  /*13a0*/  ULOP3.LUT UR4, UR4, 0x3fff, URZ, 0xc0, !UPT ;  /* 0x00003fff04047892 */ /* 0x000fc8000f8ec03f */
[----:B------:R-:W-:Y:S02]  /*13b0*/  ULOP3.LUT UR10, UR4, 0x10000, URZ, 0xfc, !UPT ;  /* 0x00010000040a7892 */ /* 0x000fe4000f8efc3f */
[----:B------:R-:W-:Y:S02]  /*13c0*/  ULEA UR4, UR39, UR41, 0x9 ;  /* 0x0000002927047291 */ /* 0x000fe4000f8e483f */
[----:B------:R-:W-:-:S09]  /*13d0*/  ULEA UR6, UR39, UR10, 0xa ;  /* 0x0000000a27067291 */ /* 0x000fd2000f8e503f */
[----:B------:R-:W-:Y:S01]  /*13e0*/  HGMMA.64x256x16.F32 R24, gdesc[UR4], RZ, !UPT, gsb0 ;  /* 0x03e00000041879f0 */ /* 0x000fe2000c0008ff */
[----:B------:R-:W-:Y:S02]  /*13f0*/  UIADD3 UR4, UR4, 0x2, URZ ;  /* 0x0000000204047890 */ /* 0x000fe4000fffe03f */
[----:B------:R-:W-:Y:S01]  /*1400*/  UIADD3 UR6, UR6, 0x2, URZ ;  /* 0x0000000206067890 */ /* 0x000fe2000fffe03f */
[----:B------:R-:W-:Y:S01]  /*1410*/  UMOV UR5, 0x80000020 ;  /* 0x8000002000057882 */ /* 0x000fe20000000000 */
[----:B------:R-:W-:Y:S01]  /*1420*/  UMOV UR7, 0x80000020 ;  /* 0x8000002000077882 */ /* 0x000fe20000000000 */
[----:B------:R-:W-:Y:S02]  /*1430*/  WARPGROUP.DEPBAR.LE gsb0, 0x0 ;  /* 0x00008000000079c5 */ /* 0x000fe40000010000 */
[----:B------:R-:W-:-:S15]  /*1440*/  WARPGROUP.ARRIVE ;  /* 0x00000000000079c5 */ /* 0x000fde0000000000 */
[----:B------:R-:W-:-:S05]  /*1450*/  NOP ;  /* 0x0000000000007918 */ /* 0x000fca0000000000 */
[----:B------:R-:W-:Y:S03]  /*1460*/  HGMMA.64x256x16.F32 R24, gdesc[UR4], R24, gsb0 ;  /* 0x03e00000041879f0 */ /* 0x000fe60008000818 */
[----:B------:R-:W-:Y:S02]  /*1470*/  WARPGROUP.DEPBAR.LE gsb0, 0x0 ;  /* 0x00008000000079c5 */ /* 0x000fe40000010000 */
[----:B------:R-:W-:Y:S05]  /*1480*/  @!P1 BRA `(.L_x_19) ;  /* 0x0000000000dc9947 */ /* 0x000fea0003800000 */
[----:B------:R-:W-:Y:S02]  /*1490*/  UIADD3 UR4, UR39, 0x1, URZ ;  /* 0x0000000127047890 */ /* 0x000fe4000fffe03f */
[----:B------:R-:W-:Y:S02]  /*14a0*/  UMOV UR9, UR39 ;  /* 0x0000002700097c82 */ /* 0x000fe40008000000 */
[----:B------:R-:W-:-:S04]  /*14b0*/  UISETP.NE.AND UP0, UPT, UR4, 0x9, UPT ;  /* 0x000000090400788c */ /* 0x000fc8000bf05270 */
[----:B------:R-:W-:Y:S02]  /*14c0*/  USEL UR5, URZ, 0x1, UP0 ;  /* 0x000000013f057887 */ /* 0x000fe40008000000 */
[----:B------:R-:W-:Y:S02]  /*14d0*/  USEL UR8, UR4, URZ, UP0 ;  /* 0x0000003f04087287 */ /* 0x000fe40008000000 */
[----:B------:R-:W-:-:S06]  /*14e0*/  ULOP3.LUT UR5, UR38, UR5, URZ, 0x3c, !UPT ;  /* 0x0000000526057292 */ /* 0x000fcc000f8e3c3f */
[----:B01----:R-:W-:-:S07]  /*14f0*/  IMAD.U32 R5, RZ, RZ, UR5 ;  /* 0x00000005ff057e24 */ /* 0x003fce000f8e00ff */
.L_x_26:
[----:B01----:R-:W-:Y:S05]  /*1500*/  @!P0 BRA `(.L_x_20) ;  /* 0x0000000000048947 */ /* 0x003fea0003800000 */
[----:B------:R-:W-:Y:S01]  /*1510*/  BPT.TRAP 0x1 ;  /* 0x000000040000795c */ /* 0x000fe20000300000 */
.L_x_20:
[----:B------:R-:W0:Y:S01]  /*1520*/  S2UR UR5, SR_CgaCtaId ;  /* 0x00000000000579c3 */ /* 0x000e220000008800 */
[----:B------:R-:W-:Y:S01]  /*1530*/  UMOV UR4, 0x400 ;  /* 0x0000040000047882 */ /* 0x000fe20000000000 */
[----:B------:R-:W-:Y:S01]  /*1540*/  SHF.L.U32 R3, R5, 0x1f, RZ ;  /* 0x0000001f05037819 */ /* 0x000fe200000006ff */
[----:B0-----:R-:W-:-:S04]  /*1550*/  ULEA UR11, UR5, UR4, 0x18 ;  /* 0x00000004050b7291 */ /* 0x001fc8000f8ec03f */
[----:B------:R-:W-:-:S09]  /*1560*/  ULEA UR4, UR8, UR11, 0x3 ;  /* 0x0000000b08047291 */ /* 0x000fd2000f8e183f */
[----:B------:R0:W1:Y:S01]  /*1570*/  SYNCS.PHASECHK.TRANS64.TRYWAIT P1, [UR4], R3 ;  /* 0x00000003ff0075a7 */ /* 0x0000620008020144 */
[----:B------:R-:W-:Y:S05]  /*1580*/  @!P0 BRA `(.L_x_21) ;  /* 0x0000000000048947 */ /* 0x000fea0003800000 */
[----:B------:R-:W-:Y:S01]  /*1590*/  BPT.TRAP 0x1 ;  /* 0x000000040000795c */ /* 0x000fe20000300000 */
.L_x_21:
[----:B-1----:R-:W-:Y:S05]  /*15a0*/  @P1 BRA `(.L_x_22) ;  /* 0x0000000000081947 */ /* 0x002fea0003800000 */
[----:B------:R-:W1:Y:S02]  /*15b0*/  SYNCS.PHASECHK.TRANS64.TRYWAIT P1, [UR4], R3 ;  /* 0x00000003ff0075a7 */ /* 0x000e640008020144 */
[----:B-1----:R-:W-:Y:S05]  /*15c0*/  @!P1 BRA `(.L_x_23) ;  /* 0x000000a000649947 */ /* 0x002fea0003800000 */
.L_x_22:
[----:B------:R-:W-:Y:S01]  /*15d0*/  ULEA UR4, UR8, UR41, 0x9 ;  /* 0x0000002908047291 */ /* 0x000fe2000f8e483f */
[----:B------:R-:W-:Y:S01]  /*15e0*/  WARPGROUP.ARRIVE ;  /* 0x00000000000079c5 */ /* 0x000fe20000000000 */
[----:B------:R-:W-:Y:S01]  /*15f0*/  ULEA UR6, UR8, UR10, 0xa ;  /* 0x0000000a08067291 */ /* 0x000fe2000f8e503f */
[----:B------:R-:W-:Y:S01]  /*1600*/  UMOV UR5, 0x80000020 ;  /* 0x8000002000057882 */ /* 0x000fe20000000000 */
[----:B------:R-:W-:-:S07]  /*1610*/  UMOV UR7, 0x80000020 ;  /* 0x8000002000077882 */ /* 0x000fce0000000000 */
[----:B------:R-:W-:Y:S01]  /*1620*/  HGMMA.64x256x16.F32 R24, gdesc[UR4], R24, gsb0 ;  /* 0x03e00000041879f0 */ /* 0x000fe20008000818 */
        /* <DEDUP_REMOVED lines=10> */
[----:B------:R-:W-:Y:S01]  /*16d0*/  BPT.TRAP 0x1 ;  /* 0x000000040000795c */ /* 0x000fe20000300000 */
.L_x_24:
[----:B------:R-:W-:Y:S01]  /*16e0*/  ULEA UR4, UR9, UR11, 0x3 ;  /* 0x0000000b09047291 */ /* 0x000fe2000f8e183f */
[----:B------:R-:W-:-:S03]  /*16f0*/  ISETP.GT.U32.AND P1, PT, R19, 0x1, PT ;  /* 0x000000011300780c */ /* 0x000fc60003f24070 */
[----:B------:R-:W-:-:S04]  /*1700*/  UIADD3 UR4, UR4, 0x48, URZ ;  /* 0x0000004804047890 */ /* 0x000fc8000fffe03f */
[----:B------:R-:W-:-:S09]  /*1710*/  UPRMT UR4, URZ, 0x654, UR4 ;  /* 0x000006543f047896 */ /* 0x000fd20008000004 */
[----:B------:R-:W-:Y:S01]  /*1720*/  SYNCS.ARRIVE.TRANS64.RED.A1T0 RZ, [UR4], RZ ;  /* 0x000000ffffff79a7 */ /* 0x000fe20008100404 */
[----:B------:R-:W-:Y:S05]  /*1730*/  @P1 BRA `(.L_x_25) ;  /* 0x0000000000041947 */ /* 0x000fea0003800000 */
[----:B------:R-:W-:Y:S01]  /*1740*/  BPT.TRAP 0x1 ;  /* 0x000000040000795c */ /* 0x000fe20000300000 */
.L_x_25:
[----:B------:R-:W-:Y:S01]  /*1750*/  UIADD3 UR8, UR8, 0x1, URZ ;  /* 0x0000000108087890 */ /* 0x000fe2000fffe03f */
[C---:B------:R-:W-:Y:S01]  /*1760*/  ISETP.GT.AND P1, PT, R0.reuse, 0x1, PT ;  /* 0x000000010000780c */ /* 0x040fe20003f24270 */
[----:B------:R-:W-:Y:S01]  /*1770*/  UIADD3 UR9, UR9, 0x1, URZ ;  /* 0x0000000109097890 */ /* 0x000fe2000fffe03f */
[----:B------:R-:W-:Y:S01]  /*1780*/  VIADD R0, R0, 0xffffffff ;  /* 0xffffffff00007836 */ /* 0x000fe20000000000 */
[----:B------:R-:W-:Y:S02]  /*1790*/  UISETP.NE.AND UP0, UPT, UR8, 0x9, UPT ;  /* 0x000000090800788c */ /* 0x000fe4000bf05270 */
[----:B------:R-:W-:Y:S02]  /*17a0*/  UISETP.NE.AND UP1, UPT, UR9, 0x9, UPT ;  /* 0x000000090900788c */ /* 0x000fe4000bf25270 */
[----:B------:R-:W-:Y:S02]  /*17b0*/  USEL UR4, URZ, 0x1, UP0 ;  /* 0x000000013f047887 */ /* 0x000fe40008000000 */
[----:B------:R-:W-:-:S02]  /*17c0*/  USEL UR8, UR8, URZ, UP0 ;  /* 0x0000003f08087287 */ /* 0x000fc40008000000 */
[----:B------:R-:W-:Y:S02]  /*17d0*/  USEL UR9, UR9, URZ, UP1 ;  /* 0x0000003f09097287 */ /* 0x000fe40008800000 */
[----:B------:R-:W-:Y:S01]  /*17e0*/  LOP3.LUT R5, R5, UR4, RZ, 0x3c, !PT ;  /* 0x0000000405057c12 */ /* 0x000fe2000f8e3cff */
[----:B------:R-:W-:Y:S09]  /*17f0*/  @P1 BRA `(.L_x_26) ;  /* 0xfffffffc00401947 */ /* 0x000ff2000383ffff */
.L_x_19:
[----:B------:R-:W2:Y:S02]  /*1800*/  LDC R0, c[0x0][0x28c] ;  /* 0x0000a300ff007b82 */ /* 0x000ea40000000800 */
[----:B--2---:R-:W-:-:S13]  /*1810*/  ISETP.GE.AND P1, PT, R0, 0x1, PT ;  /* 0x000000010000780c */ /* 0x004fda0003f26270 */
[----:B------:R-:W-:Y:S05]  /*1820*/  @!P1 BRA `(.L_x_27) ;  /* 0x0000000000489947 */ /* 0x000fea0003800000 */
[----:B------:R-:W-:Y:S05]  /*1830*/  @!P0 BRA `(.L_x_28) ;  /* 0x0000000000048947 */ /* 0x000fea0003800000 */
[----:B------:R-:W-:Y:S01]  /*1840*/  BPT.TRAP 0x1 ;  /* 0x000000040000795c */ /* 0x000fe20000300000 */
.L_x_28:
[----:B------:R-:W2:Y:S01]  /*1850*/  S2UR UR7, SR_CgaCtaId ;  /* 0x00000000000779c3 */ /* 0x000ea20000008800 */
[----:B------:R-:W-:Y:S01]  /*1860*/  UISETP.LT.AND UP0, UPT, UR40, 0x1, UPT ;  /* 0x000000012800788c */ /* 0x000fe2000bf01270 */
[----:B------:R-:W-:-:S03]  /*1870*/  ISETP.GT.U32.AND P0, PT, R19, 0x1, PT ;  /* 0x000000011300780c */ /* 0x000fc60003f04070 */
[----:B------:R-:W-:-:S04]  /*1880*/  USEL UR6, UR40, 0x1, UP0 ;  /* 0x0000000128067887 */ /* 0x000fc80008000000 */
[----:B------:R-:W-:-:S04]  /*1890*/  UIADD3 UR6, UR39, UR40, -UR6 ;  /* 0x0000002827067290 */ /* 0x000fc8000fffe806 */
[----:B------:R-:W-:-:S04]  /*18a0*/  UIMAD.WIDE.U32 UR4, UR6, 0x38e38e39, URZ ;  /* 0x38e38e39060478a5 */ /* 0x000fc8000f8e003f */
[----:B------:R-:W-:-:S03]  /*18b0*/  USHF.R.U32.HI UR4, URZ, 0x1, UR5 ;  /* 0x000000013f047899 */ /* 0x000fc60008011605 */
[----:B------:R-:W-:Y:S01]  /*18c0*/  UMOV UR5, 0x400 ;  /* 0x0000040000057882 */ /* 0x000fe20000000000 */
[----:B------:R-:W-:Y:S02]  /*18d0*/  UIMAD UR6, UR4, -0x9, UR6 ;  /* 0xfffffff7040678a4 */ /* 0x000fe4000f8e0206 */
[----:B--2---:R-:W-:-:S04]  /*18e0*/  ULEA UR5, UR7, UR5, 0x18 ;  /* 0x0000000507057291 */ /* 0x004fc8000f8ec03f */
[----:B------:R-:W-:-:S04]  /*18f0*/  ULEA UR6, UR6, UR5, 0x3 ;  /* 0x0000000506067291 */ /* 0x000fc8000f8e183f */
[----:B------:R-:W-:-:S04]  /*1900*/  UIADD3 UR6, UR6, 0x48, URZ ;  /* 0x0000004806067890 */ /* 0x000fc8000fffe03f */
[----:B------:R-:W-:-:S09]  /*1910*/  UPRMT UR6, URZ, 0x654, UR6 ;  /* 0x000006543f067896 */ /* 0x000fd20008000006 */
[----:B------:R-:W-:Y:S01]  /*1920*/  SYNCS.ARRIVE.TRANS64.RED.A1T0 RZ, [UR6], RZ ;  /* 0x000000ffffff79a7 */ /* 0x000fe20008100406 */
[----:B------:R-:W-:Y:S05]  /*1930*/  @P0 BRA `(.L_x_27) ;  /* 0x0000000000040947 */ /* 0x000fea0003800000 */
[----:B------:R-:W-:Y:S01]  /*1940*/  BPT.TRAP 0x1 ;  /* 0x000000040000795c */ /* 0x000fe20000300000 */
.L_x_27:
[----:B------:R-:W2:Y:S01]  /*1950*/  LDC R7, c[0x0][0x288] ;  /* 0x0000a200ff077b82 */ /* 0x000ea20000000800 */
[----:B01----:R-:W-:Y:S01]  /*1960*/  SHF.R.U32.HI R3, RZ, 0x2, R18 ;  /* 0x00000002ff037819 */ /* 0x003fe20000011612 */
[----:B------:R-:W-:Y:S01]  /*1970*/  UIADD3 UR39, UR40, UR39, URZ ;  /* 0x0000002728277290 */ /* 0x000fe2000fffe03f */
[C---:B------:R-:W-:Y:S01]  /*1980*/  LOP3.LUT R4, R18.reuse, 0x60, RZ, 0xc0, !PT ;  /* 0x0000006012047812 */ /* 0x040fe200078ec0ff */
[----:B------:R-:W-:Y:S01]  /*1990*/  ULDC UR7, c[0x0][0x284] ;  /* 0x0000a10000077ab9 */ /* 0x000fe20000000800 */
[----:B------:R-:W-:Y:S01]  /*19a0*/  LOP3.LUT R3, R3, 0x7, RZ, 0xc0, !PT ;  /* 0x0000000703037812 */ /* 0x000fe200078ec0ff */
[----:B------:R-:W-:Y:S01]  /*19b0*/  UISETP.GT.U32.AND UP0, UPT, UR39, 0x8, UPT ;  /* 0x000000082700788c */ /* 0x000fe2000bf04070 */
[----:B------:R-:W-:Y:S01]  /*19c0*/  SHF.R.U32.HI R10, RZ, 0x1, R4 ;  /* 0x00000001ff0a7819 */ /* 0x000fe20000011604 */
[----:B------:R-:W-:Y:S01]  /*19d0*/  IMAD.SHL.U32 R4, R18, 0x2, RZ ;  /* 0x0000000212047824 */ /* 0x000fe200078e00ff */
[----:B------:R-:W-:Y:S01]  /*19e0*/  LOP3.LUT R0, R22, 0x1, RZ, 0xc0, !PT ;  /* 0x0000000116007812 */ /* 0x000fe200078ec0ff */
[----:B------:R-:W-:Y:S01]  /*19f0*/  UISETP.LT.U32.AND UP0, UPT, UR40, 0x9, UP0 ;  /* 0x000000092800788c */ /* 0x000fe20008701070 */
[----:B------:R-:W-:Y:S01]  /*1a00*/  IADD3 R5, RZ, -R10, -R3 ;  /* 0x8000000aff057210 */ /* 0x000fe20007ffe803 */
[----:B------:R-:W-:Y:S01]  /*1a10*/  UISETP.GE.U32.AND UP1, UPT, UR40, 0x9, UPT ;  /* 0x000000092800788c */ /* 0x000fe2000bf26070 */
[----:B------:R-:W-:Y:S01]  /*1a20*/  LOP3.LUT R9, R4, 0x6, RZ, 0xc0, !PT ;  /* 0x0000000604097812 */ /* 0x000fe200078ec0ff */
[C---:B------:R-:W-:Y:S01]  /*1a30*/  IMAD.SHL.U32 R6, R0.reuse, 0x40, RZ ;  /* 0x0000004000067824 */ /* 0x040fe200078e00ff */
[----:B------:R-:W-:Y:S01]  /*1a40*/  SHF.R.S32.HI R21, RZ, 0x1f, R23 ;  /* 0x0000001fff157819 */ /* 0x000fe20000011417 */
[----:B------:R-:W-:Y:S01]  /*1a50*/  IMAD R11, R0, -0x40, R5 ;  /* 0xffffffc0000b7824 */ /* 0x000fe200078e0205 */
[----:B------:R-:W-:Y:S01]  /*1a60*/  LOP3.LUT R0, R18, 0x3, RZ, 0xc0, !PT ;  /* 0x0000000312007812 */ /* 0x000fe200078ec0ff */
[----:B------:R-:W-:Y:S01]  /*1a70*/  ULDC.64 UR8, c[0x0][0x5d0] ;  /* 0x0001740000087ab9 */ /* 0x000fe20000000a00 */
[----:B------:R-:W-:Y:S01]  /*1a80*/  PRMT R8, R9, 0x6540, R152 ;  /* 0x0000654009087816 */ /* 0x000fe20000000098 */
[----:B------:R-:W-:Y:S01]  /*1a90*/  IMAD.SHL.U32 R152, R152, 0x100, RZ ;  /* 0x0000010098987824 */ /* 0x000fe200078e00ff */
[----:B------:R-:W-:Y:S01]  /*1aa0*/  UIMAD.WIDE.U32 UR4, UR39, 0x38e38e39, URZ ;  /* 0x38e38e39270478a5 */ /* 0x000fe2000f8e003f */
[----:B------:R-:W-:Y:S01]  /*1ab0*/  IMAD R4, R21, UR8, RZ ;  /* 0x0000000815047c24 */ /* 0x000fe2000f8e02ff */
[----:B------:R-:W-:Y:S01]  /*1ac0*/  USEL UR6, URZ, 0x1, !UP0 ;  /* 0x000000013f067887 */ /* 0x000fe2000c000000 */
[----:B--2---:R-:W-:Y:S01]  /*1ad0*/  IMAD R13, R0, -0x2, R7 ;  /* 0xfffffffe000d7824 */ /* 0x004fe200078e0207 */
[----:B------:R-:W-:Y:S01]  /*1ae0*/  ISETP.GE.AND P0, PT, R152, R7, PT ;  /* 0x000000079800720c */ /* 0x000fe20003f06270 */
[C---:B------:R-:W-:Y:S01]  /*1af0*/  IMAD.SHL.U32 R0, R153.reuse, 0x80, RZ ;  /* 0x0000008099007824 */ /* 0x040fe200078e00ff */
[----:B------:R-:W-:Y:S01]  /*1b00*/  SHF.R.S32.HI R9, RZ, 0x1f, R8 ;  /* 0x0000001fff097819 */ /* 0x000fe20000011408 */
[----:B------:R-:W-:Y:S01]  /*1b10*/  USHF.R.U32.HI UR4, URZ, 0x1, UR5 ;  /* 0x000000013f047899 */ /* 0x000fe20008011605 */
[----:B------:R-:W-:Y:S01]  /*1b20*/  LOP3.LUT R3, R6, 0x40, R3, 0xe2, !PT ;  /* 0x0000004006037812 */ /* 0x000fe200078ee203 */
[----:B------:R-:W-:Y:S01]  /*1b30*/  ULOP3.LUT UR38, UR38, UR6, URZ, 0x3c, !UPT ;  /* 0x0000000626267292 */ /* 0x000fe2000f8e3c3f */
[C---:B------:R-:W-:Y:S01]  /*1b40*/  ISETP.GE.OR P0, PT, R0.reuse, UR7, P0 ;  /* 0x0000000700007c0c */ /* 0x040fe20008706670 */
[----:B------:R-:W-:Y:S01]  /*1b50*/  IMAD.WIDE R6, R153, 0x80, RZ ;  /* 0x0000008099067825 */ /* 0x000fe200078e02ff */
[----:B------:R-:W-:Y:S01]  /*1b60*/  UIMAD UR39, UR4, -0x9, UR39 ;  /* 0xfffffff7042778a4 */ /* 0x000fe2000f8e0227 */
[----:B------:R-:W-:Y:S01]  /*1b70*/  IADD3 R0, -R0, UR7, R11 ;  /* 0x0000000700007c10 */ /* 0x000fe2000fffe10b */
[----:B------:R-:W-:Y:S01]  /*1b80*/  @UP1 ULOP3.LUT UR38, UR38, 0x1, UR4, 0x78, !UPT ;  /* 0x0000000126261892 */ /* 0x000fe2000f8e7804 */
[C---:B------:R-:W-:Y:S01]  /*1b90*/  IMAD R15, R23.reuse, UR9, R4 ;  /* 0x00000009170f7c24 */ /* 0x040fe2000f8e0204 */
[----:B------:R-:W-:Y:S01]  /*1ba0*/  LOP3.LUT R167, R6, R3, R10, 0xfe, !PT ;  /* 0x0000000306a77212 */ /* 0x000fe200078efe0a */
[----:B------:R-:W-:-:S04]  /*1bb0*/  IMAD.WIDE.U32 R4, R23, UR8, R8 ;  /* 0x0000000817047c25 */ /* 0x000fc8000f8e0008 */
[----:B------:R-:W-:Y:S02]  /*1bc0*/  IMAD.IADD R5, R5, 0x1, R15 ;  /* 0x0000000105057824 */ /* 0x000fe400078e020f */
[----:B------:R-:W-:Y:S02]  /*1bd0*/  IMAD.IADD R3, R13, 0x1, -R152 ;  /* 0x000000010d037824 */ /* 0x000fe400078e0a98 */
[----:B------:R-:W-:Y:S01]  /*1be0*/  IMAD.MOV.U32 R153, RZ, RZ, -0x1 ;  /* 0xffffffffff997424 */ /* 0x000fe200078e00ff */
[----:B------:R-:W-:Y:S06]  /*1bf0*/  @P0 BRA `(.L_x_29) ;  /* 0x0000007800dc0947 */ /* 0x000fec0003800000 */
[----:B------:R-:W0:Y:S01]  /*1c00*/  LDC.64 R10, c[0x0][0x5c8] ;  /* 0x00017200ff0a7b82 */ /* 0x000e220000000a00 */
[----:B-----5:R-:W-:Y:S01]  /*1c10*/  FSETP.NEU.AND P0, PT, R155, RZ, PT ;  /* 0x000000ff9b00720b */ /* 0x020fe20003f0d000 */
[----:B------:R-:W-:Y:S01]  /*1c20*/  BSSY B0, `(.L_x_29) ;  /* 0x00007b4000007945 */ /* 0x000fe20003800000 */
[----:B------:R-:W-:-:S04]  /*1c30*/  ISETP.GT.AND P2, PT, R3, RZ, PT ;  /* 0x000000ff0300720c */ /* 0x000fc80003f44270 */
[----:B------:R-:W-:Y:S01]  /*1c40*/  ISETP.GT.AND P1, PT, R0, RZ, P2 ;  /* 0x000000ff0000720c */ /* 0x000fe20001724270 */
[-C--:B0-----:R-:W-:Y:S02]  /*1c50*/  IMAD R12, R7, R10.reuse, RZ ;  /* 0x0000000a070c7224 */ /* 0x081fe400078e02ff */
[----:B------:R-:W-:-:S04]  /*1c60*/  IMAD.WIDE.U32 R160, R167, R10, R4 ;  /* 0x0000000aa7a07225 */ /* 0x000fc800078e0004 */
[----:B------:R-:W-:-:S04]  /*1c70*/  IMAD R5, R167, R11, R12 ;  /* 0x0000000ba7057224 */ /* 0x000fc800078e020c */
[----:B------:R-:W-:Y:S01]  /*1c80*/  IMAD.IADD R169, R161, 0x1, R5 ;  /* 0x00000001a1a97824 */ /* 0x000fe200078e0205 */
[----:B------:R-:W-:Y:S06]  /*1c90*/  @!P0 BRA `(.L_x_30) ;  /* 0x0000005400988947 */ /* 0x000fec0003800000 */
[----:B------:R-:W0:Y:S01]  /*1ca0*/  LDC.64 R14, c[0x0][0x5b8] ;  /* 0x00016e00ff0e7b82 */ /* 0x000e220000000a00 */
[----:B------:R-:W-:-:S07]  /*1cb0*/  ULDC.64 UR4, c[0x0][0x5c0] ;  /* 0x0001700000047ab9 */ /* 0x000fce0000000a00 */
[----:B------:R-:W1:Y:S08]  /*1cc0*/  LDC.64 R164, c[0x0][0x5b0] ;  /* 0x00016c00ffa47b82 */ /* 0x000e700000000a00 */
[----:B------:R-:W2:Y:S01]  /*1cd0*/  LDC.64 R12, c[0x0][0x5a8] ;  /* 0x00016a00ff0c7b82 */ /* 0x000ea20000000a00 */
[-C--:B0-----:R-:W-:Y:S02]  /*1ce0*/  IMAD R4, R21, R14.reuse, RZ ;  /* 0x0000000e15047224 */ /* 0x081fe400078e02ff */
[----:B------:R-:W-:-:S04]  /*1cf0*/  IMAD.WIDE.U32 R162, R23, R14, R8 ;  /* 0x0000000e17a27225 */ /* 0x000fc800078e0008 */
[----:B------:R-:W-:Y:S02]  /*1d00*/  IMAD R159, R23, R15, R4 ;  /* 0x0000000f179f7224 */ /* 0x000fe400078e0204 */
[-C--:B-1----:R-:W-:Y:S02]  /*1d10*/  IMAD R6, R7, R164.reuse, RZ ;  /* 0x000000a407067224 */ /* 0x082fe400078e02ff */
[----:B------:R-:W-:Y:S02]  /*1d20*/  IMAD.IADD R21, R163, 0x1, R159 ;  /* 0x00000001a3157824 */ /* 0x000fe400078e029f */
[----:B------:R-:W-:Y:S02]  /*1d30*/  IMAD.MOV.U32 R20, RZ, RZ, R162 ;  /* 0x000000ffff147224 */ /* 0x000fe400078e00a2 */
[C---:B------:R-:W-:Y:S02]  /*1d40*/  IMAD R161, R167.reuse, R165, R6 ;  /* 0x000000a5a7a17224 */ /* 0x040fe400078e0206 */
[----:B------:R-:W-:-:S04]  /*1d50*/  IMAD.WIDE.U32 R4, R167, R164, R20 ;  /* 0x000000a4a7047225 */ /* 0x000fc800078e0014 */
[----:B------:R-:W-:Y:S01]  /*1d60*/  IMAD.IADD R5, R5, 0x1, R161 ;  /* 0x0000000105057824 */ /* 0x000fe200078e02a1 */
[----:B--2---:R-:W-:-:S04]  /*1d70*/  LEA R6, P0, R4, R12, 0x1 ;  /* 0x0000000c04067211 */ /* 0x004fc800078008ff */
[----:B------:R-:W-:-:S05]  /*1d80*/  LEA.HI.X R7, R4, R13, R5, 0x1, P0 ;  /* 0x0000000d04077211 */ /* 0x000fca00000f0c05 */
[----:B------:R0:W2:Y:S01]  /*1d90*/  @P1 LDG.E.LTC128B.U16 R15, desc[UR36][R6.64] ;  /* 0x00000024060f1981 */ /* 0x0000a2000c1e1520 */
[----:B------:R-:W-:Y:S01]  /*1da0*/  IMAD.WIDE.U32 R156, R167, R164, R8 ;  /* 0x000000a4a79c7225 */ /* 0x000fe200078e0008 */
[----:B------:R-:W-:Y:S03]  /*1db0*/  BSSY B1, `(.L_x_31) ;  /* 0x0000013000017945 */ /* 0x000fe60003800000 */
[----:B------:R-:W-:Y:S02]  /*1dc0*/  IMAD.IADD R157, R161, 0x1, R157 ;  /* 0x00000001a19d7824 */ /* 0x000fe400078e029d */
[----:B------:R-:W-:-:S04]  /*1dd0*/  IMAD.WIDE.U32 R156, R23, R14, R156 ;  /* 0x0000000e179c7225 */ /* 0x000fc800078e009c */
[----:B0-----:R-:W-:Y:S01]  /*1de0*/  IMAD.IADD R7, R159, 0x1, R157 ;  /* 0x000000019f077824 */ /* 0x001fe200078e029d */
[----:B------:R-:W-:Y:S02]  /*1df0*/  LEA R6, P4, R156, R12, 0x1 ;  /* 0x0000000c9c067211 */ /* 0x000fe400078808ff */
[----:B------:R-:W-:Y:S02]  /*1e00*/  SHF.L.U64.HI R157, R164, 0x3, R165 ;  /* 0x00000003a49d7819 */ /* 0x000fe400000102a5 */
[----:B------:R-:W-:Y:S01]  /*1e10*/  LEA.HI.X R7, R156, R13, R7, 0x1, P4 ;  /* 0x0000000d9c077211 */ /* 0x000fe200020f0c07 */
[----:B------:R-:W-:Y:S02]  /*1e20*/  IMAD.SHL.U32 R156, R164, 0x8, RZ ;  /* 0x00000008a49c7824 */ /* 0x000fe400078e00ff */
[----:B--2---:R-:W-:-:S05]  /*1e30*/  HADD2.F32 R4, -RZ, R15.H0_H0 ;  /* 0x2000000fff047230 */ /* 0x004fca0000004100 */
[----:B------:R-:W-:Y:S01]  /*1e40*/  FMUL R5, R4, R155 ;  /* 0x0000009b04057220 */ /* 0x000fe20000400000 */
[----:B------:R-:W-:-:S03]  /*1e50*/  LEA R4, P0, R160, UR4, 0x1 ;  /* 0x00000004a0047c11 */ /* 0x000fc6000f8008ff */
[----:B------:R-:W-:Y:S01]  /*1e60*/  FFMA R24, R24, R154, R5 ;  /* 0x0000009a18187223 */ /* 0x000fe20000000005 */
[----:B------:R-:W-:Y:S02]  /*1e70*/  LEA.HI.X R5, R160, UR5, R169, 0x1, P0 ;  /* 0x00000005a0057c11 */ /* 0x000fe400080f0ca9 */
[----:B------:R-:W-:Y:S02]  /*1e80*/  ISETP.GT.AND P0, PT, R3, 0x1, PT ;  /* 0x000000010300780c */ /* 0x000fe40003f04270 */
[----:B------:R-:W-:Y:S02]  /*1e90*/  F2FP.F16.F32.PACK_AB R24, RZ, R24 ;  /* 0x00000018ff18723e */ /* 0x000fe400000000ff */
[----:B------:R-:W-:-:S03]  /*1ea0*/  ISETP.GT.AND P3, PT, R0, RZ, P0 ;  /* 0x000000ff0000720c */ /* 0x000fc60000764270 */
[----:B------:R0:W-:Y:S10]  /*1eb0*/  @P1 STG.E.U16 desc[UR36][R4.64], R24 ;  /* 0x0000001804001986 */ /* 0x0001f4000c101524 */
[----:B------:R-:W-:Y:S05]  /*1ec0*/  @!P3 BRA `(.L_x_32) ;  /* 0x000000000004b947 */ /* 0x000fea0003800000 */
[----:B------:R1:W5:Y:S02]  /*1ed0*/  LDG.E.LTC128B.U16 R15, desc[UR36][R6.64+0x2] ;  /* 0x00000224060f7981 */ /* 0x000364000c1e1520 */
.L_x_32:
[----:B------:R-:W-:Y:S05]  /*1ee0*/  BSYNC B1 ;  /* 0x0000000000017941 */ /* 0x000fea0003800000 */
.L_x_31:
[----:B-----5:R-:W-:Y:S01]  /*1ef0*/  HADD2.F32 R20, -RZ, R15.H0_H0 ;  /* 0x2000000fff147230 */ /* 0x020fe20000004100 */
[----:B------:R-:W-:Y:S01]  /*1f00*/  ISETP.GT.AND P2, PT, R0, 0x8, P2 ;  /* 0x000000080000780c */ /* 0x000fe20001744270 */
[----:B------:R-:W-:Y:S01]  /*1f10*/  IMAD.WIDE.U32 R156, R167, R164, R156 ;  /* 0x000000a4a79c7225 */ /* 0x000fe200078e009c */
[----:B------:R-:W-:-:S03]  /*1f20*/  PRMT R152, R15, 0x7610, R152 ;  /* 0x000076100f987816 */ /* 0x000fc60000000098 */
[----:B------:R-:W-:Y:S01]  /*1f30*/  FMUL R20, R20, R155 ;  /* 0x0000009b14147220 */ /* 0x000fe20000400000 */
[----:B------:R-:W-:Y:S01]  /*1f40*/  IMAD.IADD R161, R161, 0x1, R157 ;  /* 0x00000001a1a17824 */ /* 0x000fe200078e029d */
[----:B------:R-:W-:Y:S02]  /*1f50*/  IADD3 R162, P1, R162, R156, RZ ;  /* 0x0000009ca2a27210 */ /* 0x000fe40007f3e0ff */
[----:B------:R-:W-:-:S03]  /*1f60*/  FFMA R25, R25, R154, R20 ;  /* 0x0000009a19197223 */ /* 0x000fc60000000014 */
[----:B------:R-:W-:Y:S01]  /*1f70*/  IMAD.X R21, R161, 0x1, R21, P1 ;  /* 0x00000001a1157824 */ /* 0x000fe200008e0615 */
[C---:B------:R-:W-:Y:S02]  /*1f80*/  LEA R20, P1, R162.reuse, R12, 0x1 ;  /* 0x0000000ca2147211 */ /* 0x040fe400078208ff */
[----:B------:R-:W-:Y:S02]  /*1f90*/  F2FP.F16.F32.PACK_AB R25, RZ, R25 ;  /* 0x00000019ff19723e */ /* 0x000fe400000000ff */
[----:B------:R-:W-:Y:S02]  /*1fa0*/  LEA.HI.X R21, R162, R13, R21, 0x1, P1 ;  /* 0x0000000da2157211 */ /* 0x000fe400008f0c15 */
[----:B------:R-:W-:-:S05]  /*1fb0*/  PRMT R157, R25, 0x7610, R157 ;  /* 0x00007610199d7816 */ /* 0x000fca000000009d */
[----:B------:R2:W-:Y:S04]  /*1fc0*/  @P3 STG.E.U16 desc[UR36][R4.64+0x2], R157 ;  /* 0x0000029d04003986 */ /* 0x0005e8000c101524 */
[----:B------:R-:W0:Y:S01]  /*1fd0*/  @P2 LDG.E.LTC128B.U16 R152, desc[UR36][R20.64] ;  /* 0x0000002414982981 */ /* 0x000e22000c1e1520 */
[----:B------:R-:W-:Y:S01]  /*1fe0*/  IADD3 R8, P1, R8, R156, RZ ;  /* 0x0000009c08087210 */ /* 0x000fe20007f3e0ff */
[----:B------:R-:W-:Y:S01]  /*1ff0*/  BSSY B1, `(.L_x_33) ;  /* 0x0000011000017945 */ /* 0x000fe20003800000 */
[----:B------:R-:W-:Y:S02]  /*2000*/  SHF.L.U64.HI R11, R10, 0x4, R11 ;  /* 0x000000040a0b7819 */ /* 0x000fe4000001020b */
[----:B------:R-:W-:Y:S01]  /*2010*/  ISETP.GT.AND P0, PT, R0, 0x8, P0 ;  /* 0x000000080000780c */ /* 0x000fe20000704270 */
[----:B------:R-:W-:Y:S01]  /*2020*/  IMAD.X R9, R9, 0x1, R161, P1 ;  /* 0x0000000109097824 */ /* 0x000fe200008e06a1 */
[----:B------:R-:W-:Y:S01]  /*2030*/  LEA R10, P1, R10, R4, 0x4 ;  /* 0x000000040a0a7211 */ /* 0x000fe200078220ff */
[----:B------:R-:W-:-:S04]  /*2040*/  IMAD.WIDE.U32 R14, R23, R14, R8 ;  /* 0x0000000e170e7225 */ /* 0x000fc800078e0008 */
[----:B------:R-:W-:Y:S01]  /*2050*/  IMAD.X R11, R11, 0x1, R5, P1 ;  /* 0x000000010b0b7824 */ /* 0x000fe200008e0605 */
[----:B------:R-:W-:Y:S01]  /*2060*/  LEA R8, P3, R14, R12, 0x1 ;  /* 0x0000000c0e087211 */ /* 0x000fe200078608ff */
[----:B------:R-:W-:-:S05]  /*2070*/  IMAD.IADD R9, R159, 0x1, R15 ;  /* 0x000000019f097824 */ /* 0x000fca00078e020f */
[----:B------:R-:W-:Y:S01]  /*2080*/  LEA.HI.X R9, R14, R13, R9, 0x1, P3 ;  /* 0x0000000d0e097211 */ /* 0x000fe200018f0c09 */
[----:B0-----:R-:W-:-:S05]  /*2090*/  HADD2.F32 R24, -RZ, R152.H0_H0 ;  /* 0x20000098ff187230 */ /* 0x001fca0000004100 */
[----:B------:R-:W-:-:S04]  /*20a0*/  FMUL R25, R24, R155 ;  /* 0x0000009b18197220 */ /* 0x000fc80000400000 */
[----:B------:R-:W-:-:S05]  /*20b0*/  FFMA R25, R26, R154, R25 ;  /* 0x0000009a1a197223 */ /* 0x000fca0000000019 */
[----:B------:R-:W-:-:S05]  /*20c0*/  F2FP.F16.F32.PACK_AB R25, RZ, R25 ;  /* 0x00000019ff19723e */ /* 0x000fca00000000ff */
[----:B------:R2:W-:Y:S01]  /*20d0*/  @P2 STG.E.U16 desc[UR36][R10.64], R25 ;  /* 0x000000190a002986 */ /* 0x0005e2000c101524 */
[----:B------:R-:W-:Y:S05]  /*20e0*/  @!P0 BRA `(.L_x_34) ;  /* 0x0000000000048947 */ /* 0x000fea0003800000 */
[----:B------:R0:W5:Y:S02]  /*20f0*/  LDG.E.LTC128B.U16 R152, desc[UR36][R8.64+0x2] ;  /* 0x0000022408987981 */ /* 0x000164000c1e1520 */
.L_x_34:
[----:B------:R-:W-:Y:S05]  /*2100*/  BSYNC B1 ;  /* 0x0000000000017941 */ /* 0x000fea0003800000 */
.L_x_33:
[----:B-----5:R-:W-:Y:S01]  /*2110*/  HADD2.F32 R12, -RZ, R152.H0_H0 ;  /* 0x20000098ff0c7230 */ /* 0x020fe20000004100 */
[----:B------:R-:W-:Y:S01]  /*2120*/  ISETP.GT.AND P1, PT, R3, 0x8, PT ;  /* 0x000000080300780c */ /* 0x000fe20003f24270 */
[----:B------:R-:W-:Y:S03]  /*2130*/  BSSY B1, `(.L_x_35) ;  /* 0x0000008000017945 */ /* 0x000fe60003800000 */
[----:B------:R-:W-:Y:S01]  /*2140*/  FMUL R12, R12, R155 ;  /* 0x0000009b0c0c7220 */ /* 0x000fe20000400000 */
[----:B------:R-:W-:-:S03]  /*2150*/  ISETP.GT.AND P2, PT, R0, RZ, P1 ;  /* 0x000000ff0000720c */ /* 0x000fc60000f44270 */
[----:B------:R-:W-:-:S05]  /*2160*/  FFMA R12, R27, R154, R12 ;  /* 0x0000009a1b0c7223 */ /* 0x000fca000000000c */
[----:B------:R-:W-:-:S05]  /*2170*/  F2FP.F16.F32.PACK_AB R12, RZ, R12 ;  /* 0x0000000cff0c723e */ /* 0x000fca00000000ff */
[----:B------:R3:W-:Y:S01]  /*2180*/  @P0 STG.E.U16 desc[UR36][R10.64+0x2], R12 ;  /* 0x0000020c0a000986 */ /* 0x0007e2000c101524 */
[----:B------:R-:W-:Y:S05]  /*2190*/  @!P2 BRA `(.L_x_36) ;  /* 0x000000000004a947 */ /* 0x000fea0003800000 */
[----:B------:R4:W5:Y:S02]  /*21a0*/  LDG.E.LTC128B.U16 R152, desc[UR36][R6.64+0x10] ;  /* 0x0000102406987981 */ /* 0x000964000c1e1520 */
.L_x_36:
[----:B------:R-:W-:Y:S05]  /*21b0*/  BSYNC B1 ;  /* 0x0000000000017941 */ /* 0x000fea0003800000 */
.L_x_35:
[----:B---3-5:R-:W-:Y:S01]  /*21c0*/  HADD2.F32 R12, -RZ, R152.H0_H0 ;  /* 0x20000098ff0c7230 */ /* 0x028fe20000004100 */
        /* <DEDUP_REMOVED lines=9> */
.L_x_38:
[----:B------:R-:W-:Y:S05]  /*2260*/  BSYNC B1 ;  /* 0x0000000000017941 */ /* 0x000fea0003800000 */
.L_x_37:
[----:B-----5:R-:W-:Y:S01]  /*2270*/  HADD2.F32 R12, -RZ, R152.H0_H0 ;  /* 0x20000098ff0c7230 */ /* 0x020fe20000004100 */
[----:B------:R-:W-:Y:S01]  /*2280*/  ISETP.GT.AND P1, PT, R0, 0x8, P1 ;  /* 0x000000080000780c */ /* 0x000fe20000f24270 */
[----:B------:R-:W-:Y:S03]  /*2290*/  BSSY B1, `(.L_x_39) ;  /* 0x0000007000017945 */ /* 0x000fe60003800000 */
[----:B------:R-:W-:-:S04]  /*22a0*/  FMUL R12, R12, R155 ;  /* 0x0000009b0c0c7220 */ /* 0x000fc80000400000 */
[----:B------:R-:W-:-:S05]  /*22b0*/  FFMA R12, R29, R154, R12 ;  /* 0x0000009a1d0c7223 */ /* 0x000fca000000000c */
[----:B------:R-:W-:-:S05]  /*22c0*/  F2FP.F16.F32.PACK_AB R12, RZ, R12 ;  /* 0x0000000cff0c723e */ /* 0x000fca00000000ff */
[----:B------:R0:W-:Y:S01]  /*22d0*/  @P3 STG.E.U16 desc[UR36][R4.64+0x12], R12 ;  /* 0x0000120c04003986 */ /* 0x0001e2000c101524 */
[----:B------:R-:W-:Y:S05]  /*22e0*/  @!P1 BRA `(.L_x_40) ;  /* 0x0000000000049947 */ /* 0x000fea0003800000 */
[----:B------:R0:W5:Y:S02]  /*22f0*/  LDG.E.LTC128B.U16 R152, desc[UR36][R8.64+0x10] ;  /* 0x0000102408987981 */ /* 0x000164000c1e1520 */
.L_x_40:
[----:B------:R-:W-:Y:S05]  /*2300*/  BSYNC B1 ;  /* 0x0000000000017941 */ /* 0x000fea0003800000 */
.L_x_39:
[----:B0----5:R-:W-:Y:S01]  /*2310*/  HADD2.F32 R12, -RZ, R152.H0_H0 ;  /* 0x20000098ff0c7230 */ /* 0x021fe20000004100 */
[----:B------:R-:W-:Y:S01]  /*2320*/  ISETP.GT.AND P0, PT, R0, 0x8, P0 ;  /* 0x000000080000780c */ /* 0x000fe20000704270 */
[----:B------:R-:W-:Y:S03]  /*2330*/  BSSY B1, `(.L_x_41) ;  /* 0x0000007000017945 */ /* 0x000fe60003800000 */
[----:B---3--:R-:W-:-:S04]  /*2340*/  FMUL R13, R12, R155 ;  /* 0x0000009b0c0d7220 */ /* 0x008fc80000400000 */
[----:B------:R-:W-:-:S05]  /*2350*/  FFMA R13, R30, R154, R13 ;  /* 0x0000009a1e0d7223 */ /* 0x000fca000000000d */
[----:B------:R-:W-:-:S05]  /*2360*/  F2FP.F16.F32.PACK_AB R13, RZ, R13 ;  /* 0x0000000dff0d723e */ /* 0x000fca00000000ff */
[----:B------:R0:W-:Y:S01]  /*2370*/  @P1 STG.E.U16 desc[UR36][R10.64+0x10], R13 ;  /* 0x0000100d0a001986 */ /* 0x0001e2000c101524 */
[----:B------:R-:W-:Y:S05]  /*2380*/  @!P0 BRA `(.L_x_42) ;  /* 0x0000000000048947 */ /* 0x000fea0003800000 */
[----:B------:R3:W5:Y:S02]  /*2390*/  LDG.E.LTC128B.U16 R152, desc[UR36][R8.64+0x12] ;  /* 0x0000122408987981 */ /* 0x000764000c1e1520 */
.L_x_42:
[----:B------:R-:W-:Y:S05]  /*23a0*/  BSYNC B1 ;  /* 0x0000000000017941 */ /* 0x000fea0003800000 */
.L_x_41:
        /* <DEDUP_REMOVED lines=10> */
.L_x_44:
[----:B------:R-:W-:Y:S05]  /*2450*/  BSYNC B1 ;  /* 0x0000000000017941 */ /* 0x000fea0003800000 */
.L_x_43:
[----:B0----5:R-:W-:Y:S01]  /*2460*/  HADD2.F32 R12, -RZ, R152.H0_H0 ;  /* 0x20000098ff0c7230 */ /* 0x021fe20000004100 */
        /* <DEDUP_REMOVED lines=9> */
.L_x_46:
[----:B------:R-:W-:Y:S05]  /*2500*/  BSYNC B1 ;  /* 0x0000000000017941 */ /* 0x000fea0003800000 */
.L_x_45:
        /* <DEDUP_REMOVED lines=9> */
.L_x_48:
[----:B------:R-:W-:Y:S05]  /*25a0*/  BSYNC B1 ;  /* 0x0000000000017941 */ /* 0x000fea0003800000 */
.L_x_47:
[----:B0----5:R-:W-:Y:S01]  /*25b0*/  HADD2.F32 R12, -RZ, R152.H0_H0 ;  /* 0x20000098ff0c7230 */ /* 0x021fe20000004100 */
        /* <DEDUP_REMOVED lines=8> */
.L_x_50:
[----:B------:R-:W-:Y:S05]  /*2640*/  BSYNC B1 ;  /* 0x0000000000017941 */ /* 0x000fea0003800000 */
.L_x_49:
        /* <DEDUP_REMOVED lines=10> */
.L_x_52:
[----:B------:R-:W-:Y:S05]  /*26f0*/  BSYNC B1 ;  /* 0x0000000000017941 */ /* 0x000fea0003800000 */
.L_x_51:
        /* <DEDUP_REMOVED lines=10> */
.L_x_54:
[----:B------:R-:W-:Y:S05]  /*27a0*/  BSYNC B1 ;  /* 0x0000000000017941 */ /* 0x000fea0003800000 */
.L_x_53:
        /* <DEDUP_REMOVED lines=9> */
.L_x_56:
[----:B------:R-:W-:Y:S05]  /*2840*/  BSYNC B1 ;  /* 0x0000000000017941 */ /* 0x000fea0003800000 */
.L_x_55:
        /* <DEDUP_REMOVED lines=9> */
.L_x_58:
[----:B------:R-:W-:Y:S05]  /*28e0*/  BSYNC B1 ;  /* 0x0000000000017941 */ /* 0x000fea0003800000 */
.L_x_57:
        /* <DEDUP_REMOVED lines=10> */
.L_x_60:
[----:B------:R-:W-:Y:S05]  /*2990*/  BSYNC B1 ;  /* 0x0000000000017941 */ /* 0x000fea0003800000 */
.L_x_59:
        /* <DEDUP_REMOVED lines=10> */
.L_x_62:
[----:B------:R-:W-:Y:S05]  /*2a40*/  BSYNC B1 ;  /* 0x0000000000017941 */ /* 0x000fea0003800000 */
.L_x_61:
        /* <DEDUP_REMOVED lines=9> */
.L_x_64:
[----:B------:R-:W-:Y:S05]  /*2ae0*/  BSYNC B1 ;  /* 0x0000000000017941 */ /* 0x000fea0003800000 */
.L_x_63:
        /* <DEDUP_REMOVED lines=9> */
.L_x_66:
[----:B------:R-:W-:Y:S05]  /*2b80*/  BSYNC B1 ;  /* 0x0000000000017941 */ /* 0x000fea0003800000 */
.L_x_65:
        /* <DEDUP_REMOVED lines=10> */
.L_x_68:
[----:B------:R-:W-:Y:S05]  /*2c30*/  BSYNC B1 ;  /* 0x0000000000017941 */ /* 0x000fea0003800000 */
.L_x_67:
        /* <DEDUP_REMOVED lines=10> */
.L_x_70:
[----:B------:R-:W-:Y:S05]  /*2ce0*/  BSYNC B1 ;  /* 0x0000000000017941 */ /* 0x000fea0003800000 */
.L_x_69:
        /* <DEDUP_REMOVED lines=9> */
.L_x_72:
[----:B------:R-:W-:Y:S05]  /*2d80*/  BSYNC B1 ;  /* 0x0000000000017941 */ /* 0x000fea0003800000 */
.L_x_71:
        /* <DEDUP_REMOVED lines=9> */
.L_x_74:
[----:B------:R-:W-:Y:S05]  /*2e20*/  BSYNC B1 ;  /* 0x0000000000017941 */ /* 0x000fea0003800000 */
.L_x_73:
        /* <DEDUP_REMOVED lines=10> */
.L_x_76:
[----:B------:R-:W-:Y:S05]  /*2ed0*/  BSYNC B1 ;  /* 0x0000000000017941 */ /* 0x000fea0003800000 */
.L_x_75:
        /* <DEDUP_REMOVED lines=10> */
.L_x_78:
[----:B------:R-:W-:Y:S05]  /*2f80*/  BSYNC B1 ;  /* 0x0000000000017941 */ /* 0x000fea0003800000 */
.L_x_77:
        /* <DEDUP_REMOVED lines=9> */
.L_x_80:
[----:B------:R-:W-:Y:S05]  /*3020*/  BSYNC B1 ;  /* 0x0000000000017941 */ /* 0x000fea0003800000 */
.L_x_79:
        /* <DEDUP_REMOVED lines=9> */
.L_x_82:
[----:B------:R-:W-:Y:S05]  /*30c0*/  BSYNC B1 ;  /* 0x0000000000017941 */ /* 0x000fea0003800000 */
.L_x_81:
        /* <DEDUP_REMOVED lines=10> */
.L_x_84:
[----:B------:R-:W-:Y:S05]  /*3170*/  BSYNC B1 ;  /* 0x0000000000017941 */ /* 0x000fea0003800000 */
.L_x_83:
        /* <DEDUP_REMOVED lines=10> */
.L_x_86:
[----:B------:R-:W-:Y:S05]  /*3220*/  BSYNC B1 ;  /* 0x0000000000017941 */ /* 0x000fea0003800000 */
.L_x_85:
        /* <DEDUP_REMOVED lines=9> */
.L_x_88:
[----:B------:R-:W-:Y:S05]  /*32c0*/  BSYNC B1 ;  /* 0x0000000000017941 */ /* 0x000fea0003800000 */
.L_x_87:
        /* <DEDUP_REMOVED lines=9> */
.L_x_90:
[----:B------:R-:W-:Y:S05]  /*3360*/  BSYNC B1 ;  /* 0x0000000000017941 */ /* 0x000fea0003800000 */
.L_x_89:
        /* <DEDUP_REMOVED lines=10> */
.L_x_92:
[----:B------:R-:W-:Y:S05]  /*3410*/  BSYNC B1 ;  /* 0x0000000000017941 */ /* 0x000fea0003800000 */
.L_x_91:
        /* <DEDUP_REMOVED lines=10> */
.L_x_94:
[----:B------:R-:W-:Y:S05]  /*34c0*/  BSYNC B1 ;  /* 0x0000000000017941 */ /* 0x000fea0003800000 */
.L_x_93:
        /* <DEDUP_REMOVED lines=9> */
.L_x_96:
[----:B------:R-:W-:Y:S05]  /*3560*/  BSYNC B1 ;  /* 0x0000000000017941 */ /* 0x000fea0003800000 */
.L_x_95:
        /* <DEDUP_REMOVED lines=9> */
.L_x_98:
[----:B------:R-:W-:Y:S05]  /*3600*/  BSYNC B1 ;  /* 0x0000000000017941 */ /* 0x000fea0003800000 */
.L_x_97:
        /* <DEDUP_REMOVED lines=10> */
.L_x_100:
[----:B------:R-:W-:Y:S05]  /*36b0*/  BSYNC B1 ;  /* 0x0000000000017941 */ /* 0x000fea0003800000 */
.L_x_99:
        /* <DEDUP_REMOVED lines=10> */
.L_x_102:
[----:B------:R-:W-:Y:S05]  /*3760*/  BSYNC B1 ;  /* 0x0000000000017941 */ /* 0x000fea0003800000 */
.L_x_101:
        /* <DEDUP_REMOVED lines=9> */
.L_x_104:
[----:B------:R-:W-:Y:S05]  /*3800*/  BSYNC B1 ;  /* 0x0000000000017941 */ /* 0x000fea0003800000 */
.L_x_103:
        /* <DEDUP_REMOVED lines=9> */
.L_x_106:
[----:B------:R-:W-:Y:S05]  /*38a0*/  BSYNC B1 ;  /* 0x0000000000017941 */ /* 0x000fea0003800000 */
.L_x_105:
        /* <DEDUP_REMOVED lines=10> */
.L_x_108:
[----:B------:R-:W-:Y:S05]  /*3950*/  BSYNC B1 ;  /* 0x0000000000017941 */ /* 0x000fea0003800000 */
.L_x_107:
        /* <DEDUP_REMOVED lines=10> */
.L_x_110:
[----:B------:R-:W-:Y:S05]  /*3a00*/  BSYNC B1 ;  /* 0x0000000000017941 */ /* 0x000fea0003800000 */
.L_x_109:
        /* <DEDUP_REMOVED lines=9> */
.L_x_112:
[----:B------:R-:W-:Y:S05]  /*3aa0*/  BSYNC B1 ;  /* 0x0000000000017941 */ /* 0x000fea0003800000 */
.L_x_111:
        /* <DEDUP_REMOVED lines=9> */
.L_x_114:
[----:B------:R-:W-:Y:S05]  /*3b40*/  BSYNC B1 ;  /* 0x0000000000017941 */ /* 0x000fea0003800000 */
.L_x_113:
        /* <DEDUP_REMOVED lines=10> */
.L_x_116:
[----:B------:R-:W-:Y:S05]  /*3bf0*/  BSYNC B1 ;  /* 0x0000000000017941 */ /* 0x000fea0003800000 */
.L_x_115:
        /* <DEDUP_REMOVED lines=10> */
.L_x_118:
[----:B------:R-:W-:Y:S05]  /*3ca0*/  BSYNC B1 ;  /* 0x0000000000017941 */ /* 0x000fea0003800000 */
.L_x_117:
        /* <DEDUP_REMOVED lines=9> */
.L_x_120:
[----:B------:R-:W-:Y:S05]  /*3d40*/  BSYNC B1 ;  /* 0x0000000000017941 */ /* 0x000fea0003800000 */
.L_x_119:
        /* <DEDUP_REMOVED lines=9> */
.L_x_122:
[----:B------:R-:W-:Y:S05]  /*3de0*/  BSYNC B1 ;  /* 0x0000000000017941 */ /* 0x000fea0003800000 */
.L_x_121:
        /* <DEDUP_REMOVED lines=10> */
.L_x_124:
[----:B------:R-:W-:Y:S05]  /*3e90*/  BSYNC B1 ;  /* 0x0000000000017941 */ /* 0x000fea0003800000 */
.L_x_123:
        /* <DEDUP_REMOVED lines=10> */
.L_x_126:
[----:B------:R-:W-:Y:S05]  /*3f40*/  BSYNC B1 ;  /* 0x0000000000017941 */ /* 0x000fea0003800000 */
.L_x_125:
        /* <DEDUP_REMOVED lines=9> */
.L_x_128:
[----:B------:R-:W-:Y:S05]  /*3fe0*/  BSYNC B1 ;  /* 0x0000000000017941 */ /* 0x000fea0003800000 */
.L_x_127:
        /* <DEDUP_REMOVED lines=9> */
.L_x_130:
[----:B------:R-:W-:Y:S05]  /*4080*/  BSYNC B1 ;  /* 0x0000000000017941 */ /* 0x000fea0003800000 */
.L_x_129:
        /* <DEDUP_REMOVED lines=10> */
.L_x_132:
[----:B------:R-:W-:Y:S05]  /*4130*/  BSYNC B1 ;  /* 0x0000000000017941 */ /* 0x000fea0003800000 */
.L_x_131:
        /* <DEDUP_REMOVED lines=10> */
.L_x_134:
[----:B------:R-:W-:Y:S05]  /*41e0*/  BSYNC B1 ;  /* 0x0000000000017941 */ /* 0x000fea0003800000 */
.L_x_133:
        /* <DEDUP_REMOVED lines=9> */
.L_x_136:
[----:B------:R-:W-:Y:S05]  /*4280*/  BSYNC B1 ;  /* 0x0000000000017941 */ /* 0x000fea0003800000 */
.L_x_135:
        /* <DEDUP_REMOVED lines=9> */
.L_x_138:
[----:B------:R-:W-:Y:S05]  /*4320*/  BSYNC B1 ;  /* 0x0000000000017941 */ /* 0x000fea0003800000 */
.L_x_137:
        /* <DEDUP_REMOVED lines=10> */
.L_x_140:
[----:B------:R-:W-:Y:S05]  /*43d0*/  BSYNC B1 ;  /* 0x0000000000017941 */ /* 0x000fea0003800000 */
.L_x_139:
        /* <DEDUP_REMOVED lines=10> */
.L_x_142:
[----:B------:R-:W-:Y:S05]  /*4480*/  BSYNC B1 ;  /* 0x0000000000017941 */ /* 0x000fea0003800000 */
.L_x_141:
        /* <DEDUP_REMOVED lines=9> */
.L_x_144:
[----:B------:R-:W-:Y:S05]  /*4520*/  BSYNC B1 ;  /* 0x0000000000017941 */ /* 0x000fea0003800000 */
.L_x_143:
        /* <DEDUP_REMOVED lines=9> */
.L_x_146:
[----:B------:R-:W-:Y:S05]  /*45c0*/  BSYNC B1 ;  /* 0x0000000000017941 */ /* 0x000fea0003800000 */
.L_x_145:
        /* <DEDUP_REMOVED lines=10> */
.L_x_148:
[----:B------:R-:W-:Y:S05]  /*4670*/  BSYNC B1 ;  /* 0x0000000000017941 */ /* 0x000fea0003800000 */
.L_x_147:
        /* <DEDUP_REMOVED lines=10> */
.L_x_150:
[----:B------:R-:W-:Y:S05]  /*4720*/  BSYNC B1 ;  /* 0x0000000000017941 */ /* 0x000fea0003800000 */
.L_x_149:
        /* <DEDUP_REMOVED lines=9> */
.L_x_152:
[----:B------:R-:W-:Y:S05]  /*47c0*/  BSYNC B1 ;  /* 0x0000000000017941 */ /* 0x000fea0003800000 */
.L_x_151:
        /* <DEDUP_REMOVED lines=9> */
.L_x_154:
[----:B------:R-:W-:Y:S05]  /*4860*/  BSYNC B1 ;  /* 0x0000000000017941 */ /* 0x000fea0003800000 */
.L_x_153:
        /* <DEDUP_REMOVED lines=10> */
.L_x_156:
[----:B------:R-:W-:Y:S05]  /*4910*/  BSYNC B1 ;  /* 0x0000000000017941 */ /* 0x000fea0003800000 */
.L_x_155:
        /* <DEDUP_REMOVED lines=10> */
.L_x_158:
[----:B------:R-:W-:Y:S05]  /*49c0*/  BSYNC B1 ;  /* 0x0000000000017941 */ /* 0x000fea0003800000 */
.L_x_157:
        /* <DEDUP_REMOVED lines=9> */
.L_x_160:
[----:B------:R-:W-:Y:S05]  /*4a60*/  BSYNC B1 ;  /* 0x0000000000017941 */ /* 0x000fea0003800000 */
.L_x_159:
        /* <DEDUP_REMOVED lines=9> */
.L_x_162:
[----:B------:R-:W-:Y:S05]  /*4b00*/  BSYNC B1 ;  /* 0x0000000000017941 */ /* 0x000fea0003800000 */
.L_x_161:
        /* <DEDUP_REMOVED lines=10> */
.L_x_164:
[----:B------:R-:W-:Y:S05]  /*4bb0*/  BSYNC B1 ;  /* 0x0000000000017941 */ /* 0x000fea0003800000 */
.L_x_163:
        /* <DEDUP_REMOVED lines=10> */
.L_x_166:
[----:B------:R-:W-:Y:S05]  /*4c60*/  BSYNC B1 ;  /* 0x0000000000017941 */ /* 0x000fea0003800000 */
.L_x_165:
        /* <DEDUP_REMOVED lines=9> */
.L_x_168:
[----:B------:R-:W-:Y:S05]  /*4d00*/  BSYNC B1 ;  /* 0x0000000000017941 */ /* 0x000fea0003800000 */
.L_x_167:
        /* <DEDUP_REMOVED lines=9> */
.L_x_170:
[----:B------:R-:W-:Y:S05]  /*4da0*/  BSYNC B1 ;  /* 0x0000000000017941 */ /* 0x000fea0003800000 */
.L_x_169:
        /* <DEDUP_REMOVED lines=10> */
.L_x_172:
[----:B------:R-:W-:Y:S05]  /*4e50*/  BSYNC B1 ;  /* 0x0000000000017941 */ /* 0x000fea0003800000 */
.L_x_171:
        /* <DEDUP_REMOVED lines=10> */
.L_x_174:
[----:B------:R-:W-:Y:S05]  /*4f00*/  BSYNC B1 ;  /* 0x0000000000017941 */ /* 0x000fea0003800000 */
.L_x_173:
        /* <DEDUP_REMOVED lines=9> */
.L_x_176:
[----:B------:R-:W-:Y:S05]  /*4fa0*/  BSYNC B1 ;  /* 0x0000000000017941 */ /* 0x000fea0003800000 */
.L_x_175:
        /* <DEDUP_REMOVED lines=9> */
.L_x_178:
[----:B------:R-:W-:Y:S05]  /*5040*/  BSYNC B1 ;  /* 0x0000000000017941 */ /* 0x000fea0003800000 */
.L_x_177:
        /* <DEDUP_REMOVED lines=10> */
.L_x_180:
[----:B------:R-:W-:Y:S05]  /*50f0*/  BSYNC B1 ;  /* 0x0000000000017941 */ /* 0x000fea0003800000 */
.L_x_179:
        /* <DEDUP_REMOVED lines=10> */
.L_x_182:
[----:B------:R-:W-:Y:S05]  /*51a0*/  BSYNC B1 ;  /* 0x0000000000017941 */ /* 0x000fea0003800000 */
.L_x_181:
        /* <DEDUP_REMOVED lines=9> */
.L_x_184:
[----:B------:R-:W-:Y:S05]  /*5240*/  BSYNC B1 ;  /* 0x0000000000017941 */ /* 0x000fea0003800000 */
.L_x_183:
        /* <DEDUP_REMOVED lines=9> */
.L_x_186:
[----:B------:R-:W-:Y:S05]  /*52e0*/  BSYNC B1 ;  /* 0x0000000000017941 */ /* 0x000fea0003800000 */
.L_x_185:
        /* <DEDUP_REMOVED lines=10> */
.L_x_188:
[----:B------:R-:W-:Y:S05]  /*5390*/  BSYNC B1 ;  /* 0x0000000000017941 */ /* 0x000fea0003800000 */
.L_x_187:
        /* <DEDUP_REMOVED lines=10> */
.L_x_190:
[----:B------:R-:W-:Y:S05]  /*5440*/  BSYNC B1 ;  /* 0x0000000000017941 */ /* 0x000fea0003800000 */
.L_x_189:
        /* <DEDUP_REMOVED lines=9> */
.L_x_192:
[----:B------:R-:W-:Y:S05]  /*54e0*/  BSYNC B1 ;  /* 0x0000000000017941 */ /* 0x000fea0003800000 */
.L_x_191:
        /* <DEDUP_REMOVED lines=9> */
.L_x_194:
[----:B------:R-:W-:Y:S05]  /*5580*/  BSYNC B1 ;  /* 0x0000000000017941 */ /* 0x000fea0003800000 */
.L_x_193:
        /* <DEDUP_REMOVED lines=10> */
.L_x_196:
[----:B------:R-:W-:Y:S05]  /*5630*/  BSYNC B1 ;  /* 0x0000000000017941 */ /* 0x000fea0003800000 */
.L_x_195:
        /* <DEDUP_REMOVED lines=10> */
.L_x_198:
[----:B------:R-:W-:Y:S05]  /*56e0*/  BSYNC B1 ;  /* 0x0000000000017941 */ /* 0x000fea0003800000 */
.L_x_197:
        /* <DEDUP_REMOVED lines=9> */
.L_x_200:
[----:B------:R-:W-:Y:S05]  /*5780*/  BSYNC B1 ;  /* 0x0000000000017941 */ /* 0x000fea0003800000 */
.L_x_199:
        /* <DEDUP_REMOVED lines=9> */
.L_x_202:
[----:B------:R-:W-:Y:S05]  /*5820*/  BSYNC B1 ;  /* 0x0000000000017941 */ /* 0x000fea0003800000 */
.L_x_201:
        /* <DEDUP_REMOVED lines=10> */
.L_x_204:
[----:B------:R-:W-:Y:S05]  /*58d0*/  BSYNC B1 ;  /* 0x0000000000017941 */ /* 0x000fea0003800000 */
.L_x_203:
        /* <DEDUP_REMOVED lines=10> */
.L_x_206:
[----:B------:R-:W-:Y:S05]  /*5980*/  BSYNC B1 ;  /* 0x0000000000017941 */ /* 0x000fea0003800000 */
.L_x_205:
        /* <DEDUP_REMOVED lines=9> */
.L_x_208:
[----:B------:R-:W-:Y:S05]  /*5a20*/  BSYNC B1 ;  /* 0x0000000000017941 */ /* 0x000fea0003800000 */
.L_x_207:
        /* <DEDUP_REMOVED lines=9> */
.L_x_210:
[----:B------:R-:W-:Y:S05]  /*5ac0*/  BSYNC B1 ;  /* 0x0000000000017941 */ /* 0x000fea0003800000 */
.L_x_209:
        /* <DEDUP_REMOVED lines=10> */
.L_x_212:
[----:B------:R-:W-:Y:S05]  /*5b70*/  BSYNC B1 ;  /* 0x0000000000017941 */ /* 0x000fea0003800000 */
.L_x_211:
        /* <DEDUP_REMOVED lines=10> */
.L_x_214:
[----:B------:R-:W-:Y:S05]  /*5c20*/  BSYNC B1 ;  /* 0x0000000000017941 */ /* 0x000fea0003800000 */
.L_x_213:
        /* <DEDUP_REMOVED lines=9> */
.L_x_216:
[----:B------:R-:W-:Y:S05]  /*5cc0*/  BSYNC B1 ;  /* 0x0000000000017941 */ /* 0x000fea0003800000 */
.L_x_215:
        /* <DEDUP_REMOVED lines=9> */
.L_x_218:
[----:B------:R-:W-:Y:S05]  /*5d60*/  BSYNC B1 ;  /* 0x0000000000017941 */ /* 0x000fea0003800000 */
.L_x_217:
        /* <DEDUP_REMOVED lines=10> */
.L_x_220:
[----:B------:R-:W-:Y:S05]  /*5e10*/  BSYNC B1 ;  /* 0x0000000000017941 */ /* 0x000fea0003800000 */
.L_x_219:
        /* <DEDUP_REMOVED lines=10> */
.L_x_222:
[----:B------:R-:W-:Y:S05]  /*5ec0*/  BSYNC B1 ;  /* 0x0000000000017941 */ /* 0x000fea0003800000 */
.L_x_221:
        /* <DEDUP_REMOVED lines=9> */
.L_x_224:
[----:B------:R-:W-:Y:S05]  /*5f60*/  BSYNC B1 ;  /* 0x0000000000017941 */ /* 0x000fea0003800000 */
.L_x_223:
        /* <DEDUP_REMOVED lines=9> */
.L_x_226:
[----:B------:R-:W-:Y:S05]  /*6000*/  BSYNC B1 ;  /* 0x0000000000017941 */ /* 0x000fea0003800000 */
.L_x_225:
        /* <DEDUP_REMOVED lines=10> */
.L_x_228:
[----:B------:R-:W-:Y:S05]  /*60b0*/  BSYNC B1 ;  /* 0x0000000000017941 */ /* 0x000fea0003800000 */
.L_x_227:
        /* <DEDUP_REMOVED lines=10> */
.L_x_230:
[----:B------:R-:W-:Y:S05]  /*6160*/  BSYNC B1 ;  /* 0x0000000000017941 */ /* 0x000fea0003800000 */
.L_x_229:
        /* <DEDUP_REMOVED lines=9> */
.L_x_232:
[----:B------:R-:W-:Y:S05]  /*6200*/  BSYNC B1 ;  /* 0x0000000000017941 */ /* 0x000fea0003800000 */
.L_x_231:
        /* <DEDUP_REMOVED lines=9> */
.L_x_234:
[----:B------:R-:W-:Y:S05]  /*62a0*/  BSYNC B1 ;  /* 0x0000000000017941 */ /* 0x000fea0003800000 */
.L_x_233:
        /* <DEDUP_REMOVED lines=10> */
.L_x_236:
[----:B------:R-:W-:Y:S05]  /*6350*/  BSYNC B1 ;  /* 0x0000000000017941 */ /* 0x000fea0003800000 */
.L_x_235:
        /* <DEDUP_REMOVED lines=10> */
.L_x_238:
[----:B------:R-:W-:Y:S05]  /*6400*/  BSYNC B1 ;  /* 0x0000000000017941 */ /* 0x000fea0003800000 */
.L_x_237:
        /* <DEDUP_REMOVED lines=9> */
.L_x_240:
[----:B------:R-:W-:Y:S05]  /*64a0*/  BSYNC B1 ;  /* 0x0000000000017941 */ /* 0x000fea0003800000 */
.L_x_239:
        /* <DEDUP_REMOVED lines=9> */
.L_x_242:
[----:B------:R-:W-:Y:S05]  /*6540*/  BSYNC B1 ;  /* 0x0000000000017941 */ /* 0x000fea0003800000 */
.L_x_241:
        /* <DEDUP_REMOVED lines=10> */
.L_x_244:
[----:B------:R-:W-:Y:S05]  /*65f0*/  BSYNC B1 ;  /* 0x0000000000017941 */ /* 0x000fea0003800000 */
.L_x_243:
        /* <DEDUP_REMOVED lines=10> */
.L_x_246:
[----:B------:R-:W-:Y:S05]  /*66a0*/  BSYNC B1 ;  /* 0x0000000000017941 */ /* 0x000fea0003800000 */
.L_x_245:
        /* <DEDUP_REMOVED lines=9> */
.L_x_248:
[----:B------:R-:W-:Y:S05]  /*6740*/  BSYNC B1 ;  /* 0x0000000000017941 */ /* 0x000fea0003800000 */
.L_x_247:
        /* <DEDUP_REMOVED lines=9> */
.L_x_250:
[----:B------:R-:W-:Y:S05]  /*67e0*/  BSYNC B1 ;  /* 0x0000000000017941 */ /* 0x000fea0003800000 */
.L_x_249:
        /* <DEDUP_REMOVED lines=10> */
.L_x_252:
[----:B------:R-:W-:Y:S05]  /*6890*/  BSYNC B1 ;  /* 0x0000000000017941 */ /* 0x000fea0003800000 */
.L_x_251:
        /* <DEDUP_REMOVED lines=10> */
.L_x_254:
[----:B------:R-:W-:Y:S05]  /*6940*/  BSYNC B1 ;  /* 0x0000000000017941 */ /* 0x000fea0003800000 */
.L_x_253:
        /* <DEDUP_REMOVED lines=9> */
.L_x_256:
[----:B------:R-:W-:Y:S05]  /*69e0*/  BSYNC B1 ;  /* 0x0000000000017941 */ /* 0x000fea0003800000 */
.L_x_255:
        /* <DEDUP_REMOVED lines=9> */
.L_x_258:
[----:B------:R-:W-:Y:S05]  /*6a80*/  BSYNC B1 ;  /* 0x0000000000017941 */ /* 0x000fea0003800000 */
.L_x_257:
        /* <DEDUP_REMOVED lines=10> */
.L_x_260:
[----:B------:R-:W-:Y:S05]  /*6b30*/  BSYNC B1 ;  /* 0x0000000000017941 */ /* 0x000fea0003800000 */
.L_x_259:
        /* <DEDUP_REMOVED lines=10> */
.L_x_262:
[----:B------:R-:W-:Y:S05]  /*6be0*/  BSYNC B1 ;  /* 0x0000000000017941 */ /* 0x000fea0003800000 */
.L_x_261:
        /* <DEDUP_REMOVED lines=9> */
.L_x_264:
[----:B------:R-:W-:Y:S05]  /*6c80*/  BSYNC B1 ;  /* 0x0000000000017941 */ /* 0x000fea0003800000 */
.L_x_263:
        /* <DEDUP_REMOVED lines=9> */
.L_x_266:
[----:B------:R-:W-:Y:S05]  /*6d20*/  BSYNC B1 ;  /* 0x0000000000017941 */ /* 0x000fea0003800000 */
.L_x_265:
        /* <DEDUP_REMOVED lines=10> */
.L_x_268:
[----:B------:R-:W-:Y:S05]  /*6dd0*/  BSYNC B1 ;  /* 0x0000000000017941 */ /* 0x000fea0003800000 */
.L_x_267:
        /* <DEDUP_REMOVED lines=10> */
.L_x_270:
[----:B------:R-:W-:Y:S05]  /*6e80*/  BSYNC B1 ;  /* 0x0000000000017941 */ /* 0x000fea0003800000 */
.L_x_269:
        /* <DEDUP_REMOVED lines=9> */
.L_x_272:
[----:B------:R-:W-:Y:S05]  /*6f20*/  BSYNC B1 ;  /* 0x0000000000017941 */ /* 0x000fea0003800000 */
.L_x_271:
        /* <DEDUP_REMOVED lines=9> */
.L_x_274:
[----:B------:R-:W-:Y:S05]  /*6fc0*/  BSYNC B1 ;  /* 0x0000000000017941 */ /* 0x000fea0003800000 */
.L_x_273:
        /* <DEDUP_REMOVED lines=10> */
.L_x_276:
[----:B------:R-:W-:Y:S05]  /*7070*/  BSYNC B1 ;  /* 0x0000000000017941 */ /* 0x000fea0003800000 */
.L_x_275:
        /* <DEDUP_REMOVED lines=10> */
.L_x_278:
[----:B------:R-:W-:Y:S05]  /*7120*/  BSYNC B1 ;  /* 0x0000000000017941 */ /* 0x000fea0003800000 */
.L_x_277:
[----:B01--45:R-:W-:Y:S01]  /*7130*/  HADD2.F32 R6, -RZ, R152.H0_H0 ;  /* 0x20000098ff067230 */ /* 0x033fe20000004100 */
        /* <DEDUP_REMOVED lines=8> */
.L_x_280:
[----:B------:R-:W-:Y:S05]  /*71c0*/  BSYNC B1 ;  /* 0x0000000000017941 */ /* 0x000fea0003800000 */
.L_x_279:
[----:B0-2--5:R-:W-:Y:S01]  /*71d0*/  HADD2.F32 R4, -RZ, R152.H0_H0 ;  /* 0x20000098ff047230 */ /* 0x025fe20000004100 */
[----:B------:R-:W-:Y:S01]  /*71e0*/  ISETP.GT.AND P0, PT, R0, 0x8, P0 ;  /* 0x000000080000780c */ /* 0x000fe20000704270 */
[----:B------:R-:W-:Y:S01]  /*71f0*/  @P1 IMAD.MOV.U32 R5, RZ, RZ, R11 ;  /* 0x000000ffff051224 */ /* 0x000fe200078e000b */
[----:B------:R-:W-:Y:S02]  /*7200*/  BSSY B1, `(.L_x_281) ;  /* 0x0000008000017945 */ /* 0x000fe40003800000 */
[----:B------:R-:W-:Y:S01]  /*7210*/  FMUL R3, R4, R155 ;  /* 0x0000009b04037220 */ /* 0x000fe20000400000 */
[----:B------:R-:W-:-:S03]  /*7220*/  @P1 IMAD.MOV.U32 R4, RZ, RZ, R10 ;  /* 0x000000ffff041224 */ /* 0x000fc600078e000a */
[----:B------:R-:W-:-:S05]  /*7230*/  FFMA R3, R150, R154, R3 ;  /* 0x0000009a96037223 */ /* 0x000fca0000000003 */
[----:B------:R-:W-:-:S05]  /*7240*/  F2FP.F16.F32.PACK_AB R3, RZ, R3 ;  /* 0x00000003ff03723e */ /* 0x000fca00000000ff */
[----:B------:R0:W-:Y:S01]  /*7250*/  @P1 STG.E.U16 desc[UR36][R4.64+0x1f0], R3 ;  /* 0x0001f00304001986 */ /* 0x0001e2000c101524 */
[----:B------:R-:W-:Y:S05]  /*7260*/  @!P0 BRA `(.L_x_282) ;  /* 0x0000000000048947 */ /* 0x000fea0003800000 */
[----:B------:R2:W5:Y:S02]  /*7270*/  LDG.E.LTC128B.U16 R152, desc[UR36][R8.64+0x1f2] ;  /* 0x0001f22408987981 */ /* 0x000564000c1e1520 */
.L_x_282:
[----:B------:R-:W-:Y:S05]  /*7280*/  BSYNC B1 ;  /* 0x0000000000017941 */ /* 0x000fea0003800000 */
.L_x_281:
[----:B------:R-:W-:Y:S05]  /*7290*/  @!P0 BRA `(.L_x_283) ;  /* 0x0000002400308947 */ /* 0x000fea0003800000 */
[----:B-----5:R-:W-:-:S05]  /*72a0*/  HADD2.F32 R152, -RZ, R152.H0_H0 ;  /* 0x20000098ff987230 */ /* 0x020fca0000004100 */
[----:B------:R-:W-:-:S04]  /*72b0*/  FMUL R152, R152, R155 ;  /* 0x0000009b98987220 */ /* 0x000fc80000400000 */
[----:B------:R-:W-:-:S05]  /*72c0*/  FFMA R152, R151, R154, R152 ;  /* 0x0000009a97987223 */ /* 0x000fca0000000098 */
[----:B------:R-:W-:-:S05]  /*72d0*/  F2FP.F16.F32.PACK_AB R152, RZ, R152 ;  /* 0x00000098ff98723e */ /* 0x000fca00000000ff */
[----:B------:R4:W-:Y:S01]  /*72e0*/  STG.E.U16 desc[UR36][R10.64+0x1f2], R152 ;  /* 0x0001f2980a007986 */ /* 0x0009e2000c101524 */
[----:B------:R-:W-:Y:S05]  /*72f0*/  BRA `(.L_x_283) ;  /* 0x0000002400187947 */ /* 0x000fea0003800000 */
.L_x_30:
[----:B------:R-:W-:Y:S01]  /*7300*/  ISETP.GT.AND P0, PT, R3, 0x1, PT ;  /* 0x000000010300780c */ /* 0x000fe20003f04270 */
[----:B------:R-:W-:Y:S01]  /*7310*/  ULDC.64 UR4, c[0x0][0x5c0] ;  /* 0x0001700000047ab9 */ /* 0x000fe20000000a00 */
[-C--:B------:R-:W-:Y:S01]  /*7320*/  FMUL R24, R24, R154.reuse ;  /* 0x0000009a18187220 */ /* 0x080fe20000400000 */
[-C--:B------:R-:W-:Y:S01]  /*7330*/  FMUL R25, R25, R154.reuse ;  /* 0x0000009a19197220 */ /* 0x080fe20000400000 */
[----:B------:R-:W-:Y:S01]  /*7340*/  ISETP.GT.AND P3, PT, R0, RZ, P0 ;  /* 0x000000ff0000720c */ /* 0x000fe20000764270 */
[-C--:B------:R-:W-:Y:S01]  /*7350*/  FMUL R26, R26, R154.reuse ;  /* 0x0000009a1a1a7220 */ /* 0x080fe20000400000 */
[----:B------:R-:W-:Y:S01]  /*7360*/  LEA R4, P4, R160, UR4, 0x1 ;  /* 0x00000004a0047c11 */ /* 0x000fe2000f8808ff */
[----:B------:R-:W-:Y:S01]  /*7370*/  FMUL R27, R27, R154 ;  /* 0x0000009a1b1b7220 */ /* 0x000fe20000400000 */
[----:B------:R-:W-:Y:S01]  /*7380*/  F2FP.F16.F32.PACK_AB R24, RZ, R24 ;  /* 0x00000018ff18723e */ /* 0x000fe200000000ff */
[-C--:B------:R-:W-:Y:S01]  /*7390*/  FMUL R28, R28, R154.reuse ;  /* 0x0000009a1c1c7220 */ /* 0x080fe20000400000 */
[----:B------:R-:W-:Y:S01]  /*73a0*/  LEA.HI.X R5, R160, UR5, R169, 0x1, P4 ;  /* 0x00000005a0057c11 */ /* 0x000fe2000a0f0ca9 */
[-C--:B------:R-:W-:Y:S01]  /*73b0*/  FMUL R29, R29, R154.reuse ;  /* 0x0000009a1d1d7220 */ /* 0x080fe20000400000 */
[----:B------:R-:W-:Y:S01]  /*73c0*/  F2FP.F16.F32.PACK_AB R25, RZ, R25 ;  /* 0x00000019ff19723e */ /* 0x000fe200000000ff */
[-C--:B------:R-:W-:Y:S01]  /*73d0*/  FMUL R30, R30, R154.reuse ;  /* 0x0000009a1e1e7220 */ /* 0x080fe20000400000 */
[----:B------:R-:W-:Y:S01]  /*73e0*/  SHF.L.U64.HI R11, R10, 0x4, R11 ;  /* 0x000000040a0b7819 */ /* 0x000fe2000001020b */
[----:B------:R-:W-:Y:S01]  /*73f0*/  @P1 STG.E.U16 desc[UR36][R4.64], R24 ;  /* 0x0000001804001986 */ /* 0x000fe2000c101524 */
[----:B------:R-:W-:Y:S01]  /*7400*/  ISETP.GT.AND P1, PT, R3, 0x8, PT ;  /* 0x000000080300780c */ /* 0x000fe20003f24270 */
[----:B------:R-:W-:Y:S01]  /*7410*/  FMUL R31, R31, R154 ;  /* 0x0000009a1f1f7220 */ /* 0x000fe20000400000 */
[----:B------:R-:W-:Y:S01]  /*7420*/  ISETP.GT.AND P4, PT, R0, 0x8, P0 ;  /* 0x000000080000780c */ /* 0x000fe20000784270 */
[----:B------:R-:W-:Y:S01]  /*7430*/  @P3 STG.E.U16 desc[UR36][R4.64+0x2], R25 ;  /* 0x0000021904003986 */ /* 0x000fe2000c101524 */
[----:B------:R-:W-:Y:S01]  /*7440*/  LEA R6, P3, R10, R4, 0x4 ;  /* 0x000000040a067211 */ /* 0x000fe200078620ff */
[-C--:B------:R-:W-:Y:S01]  /*7450*/  FMUL R32, R32, R154.reuse ;  /* 0x0000009a20207220 */ /* 0x080fe20000400000 */
[C---:B------:R-:W-:Y:S01]  /*7460*/  ISETP.GT.AND P2, PT, R0.reuse, 0x8, P2 ;  /* 0x000000080000780c */ /* 0x040fe20001744270 */
[-C--:B------:R-:W-:Y:S01]  /*7470*/  FMUL R33, R33, R154.reuse ;  /* 0x0000009a21217220 */ /* 0x080fe20000400000 */
[----:B------:R-:W-:Y:S01]  /*7480*/  ISETP.GT.AND P0, PT, R3, 0x9, PT ;  /* 0x000000090300780c */ /* 0x000fe20003f04270 */
[----:B------:R-:W-:Y:S01]  /*7490*/  IMAD.X R7, R11, 0x1, R5, P3 ;  /* 0x000000010b077824 */ /* 0x000fe200018e0605 */
[----:B------:R-:W-:Y:S01]  /*74a0*/  ISETP.GT.AND P5, PT, R0, RZ, P1 ;  /* 0x000000ff0000720c */ /* 0x000fe20000fa4270 */
[-C--:B------:R-:W-:Y:S01]  /*74b0*/  FMUL R34, R34, R154.reuse ;  /* 0x0000009a22227220 */ /* 0x080fe20000400000 */
[----:B------:R-:W-:Y:S01]  /*74c0*/  ISETP.GT.AND P3, PT, R0, RZ, P0 ;  /* 0x000000ff0000720c */ /* 0x000fe20000764270 */
[----:B------:R-:W-:Y:S01]  /*74d0*/  FMUL R35, R35, R154 ;  /* 0x0000009a23237220 */ /* 0x000fe20000400000 */
[----:B------:R-:W-:Y:S01]  /*74e0*/  F2FP.F16.F32.PACK_AB R26, RZ, R26 ;  /* 0x0000001aff1a723e */ /* 0x000fe200000000ff */
[-C--:B------:R-:W-:Y:S01]  /*74f0*/  FMUL R36, R36, R154.reuse ;  /* 0x0000009a24247220 */ /* 0x080fe20000400000 */
[----:B------:R-:W-:Y:S01]  /*7500*/  F2FP.F16.F32.PACK_AB R27, RZ, R27 ;  /* 0x0000001bff1b723e */ /* 0x000fe200000000ff */
[----:B------:R-:W-:Y:S01]  /*7510*/  FMUL R37, R37, R154 ;  /* 0x0000009a25257220 */ /* 0x000fe20000400000 */
[----:B------:R-:W-:Y:S01]  /*7520*/  F2FP.F16.F32.PACK_AB R28, RZ, R28 ;  /* 0x0000001cff1c723e */ /* 0x000fe200000000ff */
[----:B------:R-:W-:Y:S01]  /*7530*/  @P2 STG.E.U16 desc[UR36][R6.64], R26 ;  /* 0x0000001a06002986 */ /* 0x000fe2000c101524 */
[----:B------:R-:W-:Y:S01]  /*7540*/  F2FP.F16.F32.PACK_AB R29, RZ, R29 ;  /* 0x0000001dff1d723e */ /* 0x000fe200000000ff */
[-C--:B------:R-:W-:Y:S01]  /*7550*/  FMUL R38, R38, R154.reuse ;  /* 0x0000009a26267220 */ /* 0x080fe20000400000 */
[C---:B------:R-:W-:Y:S01]  /*7560*/  ISETP.GT.AND P2, PT, R0.reuse, 0x8, P1 ;  /* 0x000000080000780c */ /* 0x040fe20000f44270 */
[----:B------:R-:W-:Y:S01]  /*7570*/  @P4 STG.E.U16 desc[UR36][R6.64+0x2], R27 ;  /* 0x0000021b06004986 */ /* 0x000fe2000c101524 */
[----:B------:R-:W-:Y:S01]  /*7580*/  ISETP.GT.AND P1, PT, R3, 0x10, PT ;  /* 0x000000100300780c */ /* 0x000fe20003f24270 */
[----:B------:R-:W-:Y:S01]  /*7590*/  FMUL R39, R39, R154 ;  /* 0x0000009a27277220 */ /* 0x000fe20000400000 */
[----:B------:R-:W-:Y:S01]  /*75a0*/  F2FP.F16.F32.PACK_AB R30, RZ, R30 ;  /* 0x0000001eff1e723e */ /* 0x000fe200000000ff */
[----:B------:R-:W-:Y:S01]  /*75b0*/  @P5 STG.E.U16 desc[UR36][R4.64+0x10], R28 ;  /* 0x0000101c04005986 */ /* 0x000fe2000c101524 */
[----:B------:R-:W-:Y:S01]  /*75c0*/  ISETP.GT.AND P4, PT, R0, RZ, P1 ;  /* 0x000000ff0000720c */ /* 0x000fe20000f84270 */
[-C--:B------:R-:W-:Y:S01]  /*75d0*/  FMUL R40, R40, R154.reuse ;  /* 0x0000009a28287220 */ /* 0x080fe20000400000 */
[----:B------:R-:W-:Y:S01]  /*75e0*/  F2FP.F16.F32.PACK_AB R31, RZ, R31 ;  /* 0x0000001fff1f723e */ /* 0x000fe200000000ff */
[----:B------:R-:W-:Y:S01]  /*75f0*/  @P3 STG.E.U16 desc[UR36][R4.64+0x12], R29 ;  /* 0x0000121d04003986 */ /* 0x000fe2000c101524 */
[----:B------:R-:W-:Y:S01]  /*7600*/  ISETP.GT.AND P3, PT, R0, 0x8, P0 ;  /* 0x000000080000780c */ /* 0x000fe20000764270 */
[----:B------:R-:W-:Y:S01]  /*7610*/  FMUL R41, R41, R154 ;  /* 0x0000009a29297220 */ /* 0x000fe20000400000 */
[----:B------:R-:W-:Y:S01]  /*7620*/  ISETP.GT.AND P0, PT, R3, 0x11, PT ;  /* 0x000000110300780c */ /* 0x000fe20003f04270 */
[----:B------:R-:W-:Y:S01]  /*7630*/  @P2 STG.E.U16 desc[UR36][R6.64+0x10], R30 ;  /* 0x0000101e06002986 */ /* 0x000fe2000c101524 */
[----:B------:R-:W-:Y:S01]  /*7640*/  F2FP.F16.F32.PACK_AB R32, RZ, R32 ;  /* 0x00000020ff20723e */ /* 0x000fe200000000ff */
[-C--:B------:R-:W-:Y:S01]  /*7650*/  FMUL R42, R42, R154.reuse ;  /* 0x0000009a2a2a7220 */ /* 0x080fe20000400000 */
[C---:B------:R-:W-:Y:S01]  /*7660*/  ISETP.GT.AND P5, PT, R0.reuse, RZ, P0 ;  /* 0x000000ff0000720c */ /* 0x040fe200007a4270 */
[-C--:B------:R-:W-:Y:S01]  /*7670*/  FMUL R43, R43, R154.reuse ;  /* 0x0000009a2b2b7220 */ /* 0x080fe20000400000 */
[----:B------:R-:W-:Y:S01]  /*7680*/  ISETP.GT.AND P2, PT, R0, 0x8, P1 ;  /* 0x000000080000780c */ /* 0x000fe20000f44270 */
[-C--:B------:R-:W-:Y:S01]  /*7690*/  FMUL R44, R44, R154.reuse ;  /* 0x0000009a2c2c7220 */ /* 0x080fe20000400000 */
[----:B------:R-:W-:Y:S01]  /*76a0*/  ISETP.GT.AND P1, PT, R3, 0x18, PT ;  /* 0x000000180300780c */ /* 0x000fe20003f24270 */
[-C--:B------:R-:W-:Y:S01]  /*76b0*/  FMUL R45, R45, R154.reuse ;  /* 0x0000009a2d2d7220 */ /* 0x080fe20000400000 */
[----:B------:R-:W-:Y:S01]  /*76c0*/  F2FP.F16.F32.PACK_AB R33, RZ, R33 ;  /* 0x00000021ff21723e */ /* 0x000fe200000000ff */
[----:B------:R-:W-:Y:S01]  /*76d0*/  @P3 STG.E.U16 desc[UR36][R6.64+0x12], R31 ;  /* 0x0000121f06003986 */ /* 0x000fe2000c101524 */
[----:B------:R-:W-:Y:S01]  /*76e0*/  ISETP.GT.AND P3, PT, R0, 0x8, P0 ;  /* 0x000000080000780c */ /* 0x000fe20000764270 */
[-C--:B------:R-:W-:Y:S01]  /*76f0*/  FMUL R46, R46, R154.reuse ;  /* 0x0000009a2e2e7220 */ /* 0x080fe20000400000 */
[----:B------:R-:W-:Y:S01]  /*7700*/  ISETP.GT.AND P0, PT, R3, 0x19, PT ;  /* 0x000000190300780c */ /* 0x000fe20003f04270 */
[----:B------:R-:W-:Y:S01]  /*7710*/  @P4 STG.E.U16 desc[UR36][R4.64+0x20], R32 ;  /* 0x0000202004004986 */ /* 0x000fe2000c101524 */
[C---:B------:R-:W-:Y:S01]  /*7720*/  ISETP.GT.AND P4, PT, R0.reuse, RZ, P1 ;  /* 0x000000ff0000720c */ /* 0x040fe20000f84270 */
[----:B------:R-:W-:Y:S01]  /*7730*/  FMUL R47, R47, R154 ;  /* 0x0000009a2f2f7220 */ /* 0x000fe20000400000 */
[----:B------:R-:W-:Y:S01]  /*7740*/  F2FP.F16.F32.PACK_AB R34, RZ, R34 ;  /* 0x00000022ff22723e */ /* 0x000fe200000000ff */
[----:B------:R-:W-:Y:S01]  /*7750*/  @P5 STG.E.U16 desc[UR36][R4.64+0x22], R33 ;  /* 0x0000222104005986 */ /* 0x000fe2000c101524 */
[----:B------:R-:W-:Y:S01]  /*7760*/  ISETP.GT.AND P5, PT, R0, RZ, P0 ;  /* 0x000000ff0000720c */ /* 0x000fe200007a4270 */
[----:B------:R-:W-:Y:S01]  /*7770*/  FMUL R48, R48, R154 ;  /* 0x0000009a30307220 */ /* 0x000fe20000400000 */
[----:B------:R-:W-:Y:S01]  /*7780*/  F2FP.F16.F32.PACK_AB R35, RZ, R35 ;  /* 0x00000023ff23723e */ /* 0x000fe200000000ff */
[----:B------:R-:W-:Y:S01]  /*7790*/  @P2 STG.E.U16 desc[UR36][R6.64+0x20], R34 ;  /* 0x0000202206002986 */ /* 0x000fe2000c101524 */
[----:B------:R-:W-:Y:S01]  /*77a0*/  F2FP.F16.F32.PACK_AB R36, RZ, R36 ;  /* 0x00000024ff24723e */ /* 0x000fe200000000ff */
[-C--:B------:R-:W-:Y:S01]  /*77b0*/  FMUL R49, R49, R154.reuse ;  /* 0x0000009a31317220 */ /* 0x080fe20000400000 */
[----:B------:R-:W-:Y:S01]  /*77c0*/  ISETP.GT.AND P2, PT, R0, 0x8, P1 ;  /* 0x000000080000780c */ /* 0x000fe20000f44270 */
[----:B------:R-:W-:Y:S01]  /*77d0*/  @P3 STG.E.U16 desc[UR36][R6.64+0x22], R35 ;  /* 0x0000222306003986 */ /* 0x000fe2000c101524 */
[----:B------:R-:W-:Y:S01]  /*77e0*/  ISETP.GT.AND P1, PT, R3, 0x20, PT ;  /* 0x000000200300780c */ /* 0x000fe20003f24270 */
[-C--:B------:R-:W-:Y:S01]  /*77f0*/  FMUL R50, R50, R154.reuse ;  /* 0x0000009a32327220 */ /* 0x080fe20000400000 */
[----:B------:R-:W-:Y:S01]  /*7800*/  F2FP.F16.F32.PACK_AB R37, RZ, R37 ;  /* 0x00000025ff25723e */ /* 0x000fe200000000ff */
[----:B------:R-:W-:Y:S01]  /*7810*/  @P4 STG.E.U16 desc[UR36][R4.64+0x30], R36 ;  /* 0x0000302404004986 */ /* 0x000fe2000c101524 */
[C---:B------:R-:W-:Y:S01]  /*7820*/  ISETP.GT.AND P3, PT, R0.reuse, 0x8, P0 ;  /* 0x000000080000780c */ /* 0x040fe20000764270 */
[-C--:B------:R-:W-:Y:S01]  /*7830*/  FMUL R51, R51, R154.reuse ;  /* 0x0000009a33337220 */ /* 0x080fe20000400000 */
[----:B------:R-:W-:Y:S01]  /*7840*/  ISETP.GT.AND P0, PT, R3, 0x21, PT ;  /* 0x000000210300780c */ /* 0x000fe20003f04270 */
[----:B------:R-:W-:Y:S01]  /*7850*/  @P5 STG.E.U16 desc[UR36][R4.64+0x32], R37 ;  /* 0x0000322504005986 */ /* 0x000fe2000c101524 */
[----:B------:R-:W-:Y:S01]  /*7860*/  ISETP.GT.AND P4, PT, R0, RZ, P1 ;  /* 0x000000ff0000720c */ /* 0x000fe20000f84270 */
[----:B------:R-:W-:Y:S01]  /*7870*/  FMUL R52, R52, R154 ;  /* 0x0000009a34347220 */ /* 0x000fe20000400000 */
[----:B------:R-:W-:Y:S01]  /*7880*/  F2FP.F16.F32.PACK_AB R38, RZ, R38 ;  /* 0x00000026ff26723e */ /* 0x000fe200000000ff */
[-C--:B------:R-:W-:Y:S01]  /*7890*/  FMUL R53, R53, R154.reuse ;  /* 0x0000009a35357220 */ /* 0x080fe20000400000 */
        /* <DEDUP_REMOVED lines=325> */
[----:B------:R-:W-:Y:S01]  /*8cf0*/  FMUL R151, R151, R154 ;  /* 0x0000009a97977220 */ /* 0x000fe20000400000 */
[----:B------:R-:W-:Y:S01]  /*8d00*/  ISETP.GT.AND P2, PT, R0, 0x8, P1 ;  /* 0x000000080000780c */ /* 0x000fe20000f44270 */
[----:B------:R-:W-:Y:S01]  /*8d10*/  @P3 STG.E.U16 desc[UR36][R6.64+0x132], R103 ;  /* 0x0001326706003986 */ /* 0x000fe2000c101524 */
[----:B------:R-:W-:-:S02]  /*8d20*/  ISETP.GT.AND P1, PT, R3, 0xa8, PT ;  /* 0x000000a80300780c */ /* 0x000fc40003f24270 */
[----:B------:R-:W-:Y:S01]  /*8d30*/  F2FP.F16.F32.PACK_AB R105, RZ, R105 ;  /* 0x00000069ff69723e */ /* 0x000fe200000000ff */
[----:B------:R-:W-:Y:S01]  /*8d40*/  @P4 STG.E.U16 desc[UR36][R4.64+0x140], R104 ;  /* 0x0001406804004986 */ /* 0x000fe2000c101524 */
[C---:B------:R-:W-:Y:S02]  /*8d50*/  ISETP.GT.AND P3, PT, R0.reuse, 0x8, P0 ;  /* 0x000000080000780c */ /* 0x040fe40000764270 */
[----:B------:R-:W-:Y:S01]  /*8d60*/  ISETP.GT.AND P0, PT, R3, 0xa9, PT ;  /* 0x000000a90300780c */ /* 0x000fe20003f04270 */
[----:B------:R-:W-:Y:S01]  /*8d70*/  @P5 STG.E.U16 desc[UR36][R4.64+0x142], R105 ;  /* 0x0001426904005986 */ /* 0x000fe2000c101524 */
[C---:B------:R-:W-:Y:S02]  /*8d80*/  ISETP.GT.AND P4, PT, R0.reuse, RZ, P1 ;  /* 0x000000ff0000720c */ /* 0x040fe40000f84270 */
[----:B------:R-:W-:Y:S02]  /*8d90*/  F2FP.F16.F32.PACK_AB R106, RZ, R106 ;  /* 0x0000006aff6a723e */ /* 0x000fe400000000ff */
[----:B------:R-:W-:-:S02]  /*8da0*/  ISETP.GT.AND P5, PT, R0, RZ, P0 ;  /* 0x000000ff0000720c */ /* 0x000fc400007a4270 */
[----:B------:R-:W-:Y:S01]  /*8db0*/  F2FP.F16.F32.PACK_AB R107, RZ, R107 ;  /* 0x0000006bff6b723e */ /* 0x000fe200000000ff */
[----:B------:R-:W-:Y:S01]  /*8dc0*/  @P2 STG.E.U16 desc[UR36][R6.64+0x140], R106 ;  /* 0x0001406a06002986 */ /* 0x000fe2000c101524 */
[----:B------:R-:W-:Y:S02]  /*8dd0*/  F2FP.F16.F32.PACK_AB R108, RZ, R108 ;  /* 0x0000006cff6c723e */ /* 0x000fe400000000ff */
[C---:B------:R-:W-:Y:S01]  /*8de0*/  ISETP.GT.AND P2, PT, R0.reuse, 0x8, P1 ;  /* 0x000000080000780c */ /* 0x040fe20000f44270 */
[----:B------:R-:W-:Y:S01]  /*8df0*/  @P3 STG.E.U16 desc[UR36][R6.64+0x142], R107 ;  /* 0x0001426b06003986 */ /* 0x000fe2000c101524 */
[----:B------:R-:W-:Y:S02]  /*8e00*/  ISETP.GT.AND P1, PT, R3, 0xb0, PT ;  /* 0x000000b00300780c */ /* 0x000fe40003f24270 */
[----:B------:R-:W-:Y:S01]  /*8e10*/  F2FP.F16.F32.PACK_AB R109, RZ, R109 ;  /* 0x0000006dff6d723e */ /* 0x000fe200000000ff */
[----:B------:R-:W-:Y:S01]  /*8e20*/  @P4 STG.E.U16 desc[UR36][R4.64+0x150], R108 ;  /* 0x0001506c04004986 */ /* 0x000fe2000c101524 */
[----:B------:R-:W-:-:S02]  /*8e30*/  ISETP.GT.AND P3, PT, R0, 0x8, P0 ;  /* 0x000000080000780c */ /* 0x000fc40000764270 */
[----:B------:R-:W-:Y:S01]  /*8e40*/  ISETP.GT.AND P0, PT, R3, 0xb1, PT ;  /* 0x000000b10300780c */ /* 0x000fe20003f04270 */
[----:B------:R-:W-:Y:S01]  /*8e50*/  @P5 STG.E.U16 desc[UR36][R4.64+0x152], R109 ;  /* 0x0001526d04005986 */ /* 0x000fe2000c101524 */
[C---:B------:R-:W-:Y:S02]  /*8e60*/  ISETP.GT.AND P4, PT, R0.reuse, RZ, P1 ;  /* 0x000000ff0000720c */ /* 0x040fe40000f84270 */
[----:B------:R-:W-:Y:S02]  /*8e70*/  F2FP.F16.F32.PACK_AB R110, RZ, R110 ;  /* 0x0000006eff6e723e */ /* 0x000fe400000000ff */
[----:B------:R-:W-:Y:S02]  /*8e80*/  ISETP.GT.AND P5, PT, R0, RZ, P0 ;  /* 0x000000ff0000720c */ /* 0x000fe400007a4270 */
[----:B------:R-:W-:Y:S01]  /*8e90*/  F2FP.F16.F32.PACK_AB R111, RZ, R111 ;  /* 0x0000006fff6f723e */ /* 0x000fe200000000ff */
[----:B------:R-:W-:Y:S01]  /*8ea0*/  @P2 STG.E.U16 desc[UR36][R6.64+0x150], R110 ;  /* 0x0001506e06002986 */ /* 0x000fe2000c101524 */
[----:B------:R-:W-:-:S02]  /*8eb0*/  F2FP.F16.F32.PACK_AB R112, RZ, R112 ;  /* 0x00000070ff70723e */ /* 0x000fc400000000ff */
[C---:B------:R-:W-:Y:S01]  /*8ec0*/  ISETP.GT.AND P2, PT, R0.reuse, 0x8, P1 ;  /* 0x000000080000780c */ /* 0x040fe20000f44270 */
[----:B------:R-:W-:Y:S01]  /*8ed0*/  @P3 STG.E.U16 desc[UR36][R6.64+0x152], R111 ;  /* 0x0001526f06003986 */ /* 0x000fe2000c101524 */
[C---:B------:R-:W-:Y:S02]  /*8ee0*/  ISETP.GT.AND P1, PT, R3.reuse, 0xb8, PT ;  /* 0x000000b80300780c */ /* 0x040fe40003f24270 */
[----:B------:R-:W-:Y:S01]  /*8ef0*/  F2FP.F16.F32.PACK_AB R113, RZ, R113 ;  /* 0x00000071ff71723e */ /* 0x000fe200000000ff */
[----:B------:R-:W-:Y:S01]  /*8f00*/  @P4 STG.E.U16 desc[UR36][R4.64+0x160], R112 ;  /* 0x0001607004004986 */ /* 0x000fe2000c101524 */
[C---:B------:R-:W-:Y:S02]  /*8f10*/  ISETP.GT.AND P3, PT, R0.reuse, 0x8, P0 ;  /* 0x000000080000780c */ /* 0x040fe40000764270 */
[----:B------:R-:W-:Y:S01]  /*8f20*/  ISETP.GT.AND P0, PT, R3, 0xb9, PT ;  /* 0x000000b90300780c */ /* 0x000fe20003f04270 */
[----:B------:R-:W-:Y:S01]  /*8f30*/  @P5 STG.E.U16 desc[UR36][R4.64+0x162], R113 ;  /* 0x0001627104005986 */ /* 0x000fe2000c101524 */
[----:B------:R-:W-:-:S02]  /*8f40*/  ISETP.GT.AND P4, PT, R0, RZ, P1 ;  /* 0x000000ff0000720c */ /* 0x000fc40000f84270 */
[----:B------:R-:W-:Y:S02]  /*8f50*/  F2FP.F16.F32.PACK_AB R114, RZ, R114 ;  /* 0x00000072ff72723e */ /* 0x000fe400000000ff */
[C---:B------:R-:W-:Y:S02]  /*8f60*/  ISETP.GT.AND P5, PT, R0.reuse, RZ, P0 ;  /* 0x000000ff0000720c */ /* 0x040fe400007a4270 */
[----:B------:R-:W-:Y:S01]  /*8f70*/  F2FP.F16.F32.PACK_AB R115, RZ, R115 ;  /* 0x00000073ff73723e */ /* 0x000fe200000000ff */
[----:B------:R-:W-:Y:S01]  /*8f80*/  @P2 STG.E.U16 desc[UR36][R6.64+0x160], R114 ;  /* 0x0001607206002986 */ /* 0x000fe2000c101524 */
[----:B------:R-:W-:Y:S02]  /*8f90*/  F2FP.F16.F32.PACK_AB R116, RZ, R116 ;  /* 0x00000074ff74723e */ /* 0x000fe400000000ff */
        /* <DEDUP_REMOVED lines=65> */
[----:B------:R-:W-:Y:S02]  /*93b0*/  ISETP.GT.AND P5, PT, R0, RZ, P0 ;  /* 0x000000ff0000720c */ /* 0x000fe400007a4270 */
[----:B------:R-:W-:Y:S02]  /*93c0*/  F2FP.F16.F32.PACK_AB R134, RZ, R134 ;  /* 0x00000086ff86723e */ /* 0x000fe400000000ff */
[----:B------:R-:W-:Y:S02]  /*93d0*/  F2FP.F16.F32.PACK_AB R135, RZ, R135 ;  /* 0x00000087ff87723e */ /* 0x000fe400000000ff */
[----:B------:R-:W-:Y:S01]  /*93e0*/  F2FP.F16.F32.PACK_AB R136, RZ, R136 ;  /* 0x00000088ff88723e */ /* 0x000fe200000000ff */
[----:B------:R-:W-:Y:S01]  /*93f0*/  @P2 STG.E.U16 desc[UR36][R6.64+0x1b0], R134 ;  /* 0x0001b08606002986 */ /* 0x000fe2000c101524 */
[----:B------:R-:W-:-:S02]  /*9400*/  F2FP.F16.F32.PACK_AB R137, RZ, R137 ;  /* 0x00000089ff89723e */ /* 0x000fc400000000ff */
[C---:B------:R-:W-:Y:S01]  /*9410*/  ISETP.GT.AND P1, PT, R0.reuse, 0x8, P1 ;  /* 0x000000080000780c */ /* 0x040fe20000f24270 */
[----:B------:R-:W-:Y:S01]  /*9420*/  @P3 STG.E.U16 desc[UR36][R6.64+0x1b2], R135 ;  /* 0x0001b28706003986 */ /* 0x000fe2000c101524 */
[C---:B------:R-:W-:Y:S02]  /*9430*/  ISETP.GT.AND P2, PT, R0.reuse, 0x8, P0 ;  /* 0x000000080000780c */ /* 0x040fe40000744270 */
[C---:B------:R-:W-:Y:S01]  /*9440*/  ISETP.GT.AND P0, PT, R3.reuse, 0xe9, PT ;  /* 0x000000e90300780c */ /* 0x040fe20003f04270 */
[----:B------:R-:W-:Y:S01]  /*9450*/  @P4 STG.E.U16 desc[UR36][R4.64+0x1c0], R136 ;  /* 0x0001c08804004986 */ /* 0x000fe2000c101524 */
[----:B------:R-:W-:Y:S02]  /*9460*/  ISETP.GT.AND P4, PT, R3, 0xe8, PT ;  /* 0x000000e80300780c */ /* 0x000fe40003f84270 */
[----:B------:R-:W-:Y:S01]  /*9470*/  F2FP.F16.F32.PACK_AB R138, RZ, R138 ;  /* 0x0000008aff8a723e */ /* 0x000fe200000000ff */
[----:B------:R-:W-:Y:S01]  /*9480*/  @P5 STG.E.U16 desc[UR36][R4.64+0x1c2], R137 ;  /* 0x0001c28904005986 */ /* 0x000fe2000c101524 */
[----:B------:R-:W-:-:S02]  /*9490*/  ISETP.GT.AND P5, PT, R0, RZ, P4 ;  /* 0x000000ff0000720c */ /* 0x000fc400027a4270 */
[----:B------:R-:W-:Y:S01]  /*94a0*/  F2FP.F16.F32.PACK_AB R139, RZ, R139 ;  /* 0x0000008bff8b723e */ /* 0x000fe200000000ff */
[----:B------:R-:W-:Y:S01]  /*94b0*/  @P1 STG.E.U16 desc[UR36][R6.64+0x1c0], R138 ;  /* 0x0001c08a06001986 */ /* 0x000fe2000c101524 */
[----:B------:R-:W-:Y:S02]  /*94c0*/  F2FP.F16.F32.PACK_AB R140, RZ, R140 ;  /* 0x0000008cff8c723e */ /* 0x000fe400000000ff */
[C---:B------:R-:W-:Y:S01]  /*94d0*/  ISETP.GT.AND P3, PT, R0.reuse, RZ, P0 ;  /* 0x000000ff0000720c */ /* 0x040fe20000764270 */
[----:B------:R-:W-:Y:S01]  /*94e0*/  @P2 STG.E.U16 desc[UR36][R6.64+0x1c2], R139 ;  /* 0x0001c28b06002986 */ /* 0x000fe2000c101524 */
[C---:B------:R-:W-:Y:S02]  /*94f0*/  ISETP.GT.AND P4, PT, R0.reuse, 0x8, P4 ;  /* 0x000000080000780c */ /* 0x040fe40002784270 */
[----:B------:R-:W-:Y:S02]  /*9500*/  F2FP.F16.F32.PACK_AB R141, RZ, R141 ;  /* 0x0000008dff8d723e */ /* 0x000fe400000000ff */
[----:B------:R-:W-:Y:S01]  /*9510*/  F2FP.F16.F32.PACK_AB R142, RZ, R142 ;  /* 0x0000008eff8e723e */ /* 0x000fe200000000ff */
[----:B------:R-:W-:Y:S01]  /*9520*/  @P5 STG.E.U16 desc[UR36][R4.64+0x1d0], R140 ;  /* 0x0001d08c04005986 */ /* 0x000fe2000c101524 */
[----:B------:R-:W-:-:S02]  /*9530*/  ISETP.GT.AND P5, PT, R0, 0x8, P0 ;  /* 0x000000080000780c */ /* 0x000fc400007a4270 */
[----:B------:R-:W-:Y:S02]  /*9540*/  F2FP.F16.F32.PACK_AB R143, RZ, R143 ;  /* 0x0000008fff8f723e */ /* 0x000fe400000000ff */
[C---:B------:R-:W-:Y:S01]  /*9550*/  ISETP.GT.AND P0, PT, R3.reuse, 0xf1, PT ;  /* 0x000000f10300780c */ /* 0x040fe20003f04270 */
[----:B------:R-:W-:Y:S01]  /*9560*/  @P3 STG.E.U16 desc[UR36][R4.64+0x1d2], R141 ;  /* 0x0001d28d04003986 */ /* 0x000fe2000c101524 */
[----:B------:R-:W-:Y:S02]  /*9570*/  ISETP.GT.AND P3, PT, R3, 0xf0, PT ;  /* 0x000000f00300780c */ /* 0x000fe40003f64270 */
[----:B------:R-:W-:Y:S01]  /*9580*/  F2FP.F16.F32.PACK_AB R144, RZ, R144 ;  /* 0x00000090ff90723e */ /* 0x000fe200000000ff */
[----:B------:R-:W-:Y:S01]  /*9590*/  @P4 STG.E.U16 desc[UR36][R6.64+0x1d0], R142 ;  /* 0x0001d08e06004986 */ /* 0x000fe2000c101524 */
[C---:B------:R-:W-:Y:S02]  /*95a0*/  ISETP.GT.AND P4, PT, R0.reuse, RZ, P3 ;  /* 0x000000ff0000720c */ /* 0x040fe40001f84270 */
[----:B------:R-:W-:Y:S01]  /*95b0*/  F2FP.F16.F32.PACK_AB R145, RZ, R145 ;  /* 0x00000091ff91723e */ /* 0x000fe200000000ff */
[----:B------:R-:W-:Y:S01]  /*95c0*/  @P5 STG.E.U16 desc[UR36][R6.64+0x1d2], R143 ;  /* 0x0001d28f06005986 */ /* 0x000fe2000c101524 */
[----:B------:R-:W-:-:S02]  /*95d0*/  ISETP.GT.AND P5, PT, R0, RZ, P0 ;  /* 0x000000ff0000720c */ /* 0x000fc400007a4270 */
[C---:B------:R-:W-:Y:S02]  /*95e0*/  ISETP.GT.AND P2, PT, R3.reuse, 0xf8, PT ;  /* 0x000000f80300780c */ /* 0x040fe40003f44270 */
[----:B------:R-:W-:Y:S02]  /*95f0*/  ISETP.GT.AND P1, PT, R3, 0xf9, PT ;  /* 0x000000f90300780c */ /* 0x000fe40003f24270 */
[C---:B------:R-:W-:Y:S02]  /*9600*/  ISETP.GT.AND P3, PT, R0.reuse, 0x8, P3 ;  /* 0x000000080000780c */ /* 0x040fe40001f64270 */
[C---:B------:R-:W-:Y:S01]  /*9610*/  ISETP.GT.AND P0, PT, R0.reuse, 0x8, P0 ;  /* 0x000000080000780c */ /* 0x040fe20000704270 */
[----:B------:R-:W-:Y:S01]  /*9620*/  @P4 STG.E.U16 desc[UR36][R4.64+0x1e0], R144 ;  /* 0x0001e09004004986 */ /* 0x000fe2000c101524 */
[C---:B------:R-:W-:Y:S02]  /*9630*/  ISETP.GT.AND P4, PT, R0.reuse, RZ, P1 ;  /* 0x000000ff0000720c */ /* 0x040fe40000f84270 */
[----:B------:R-:W-:Y:S01]  /*9640*/  F2FP.F16.F32.PACK_AB R146, RZ, R146 ;  /* 0x00000092ff92723e */ /* 0x000fe200000000ff */
[----:B------:R-:W-:Y:S01]  /*9650*/  @P5 STG.E.U16 desc[UR36][R4.64+0x1e2], R145 ;  /* 0x0001e29104005986 */ /* 0x000fe2000c101524 */
[----:B------:R-:W-:-:S02]  /*9660*/  ISETP.GT.AND P5, PT, R0, RZ, P2 ;  /* 0x000000ff0000720c */ /* 0x000fc400017a4270 */
[C---:B------:R-:W-:Y:S02]  /*9670*/  ISETP.GT.AND P2, PT, R0.reuse, 0x8, P2 ;  /* 0x000000080000780c */ /* 0x040fe40001744270 */
[----:B------:R-:W-:Y:S01]  /*9680*/  F2FP.F16.F32.PACK_AB R147, RZ, R147 ;  /* 0x00000093ff93723e */ /* 0x000fe200000000ff */
[----:B------:R-:W-:Y:S01]  /*9690*/  @P3 STG.E.U16 desc[UR36][R6.64+0x1e0], R146 ;  /* 0x0001e09206003986 */ /* 0x000fe2000c101524 */
[----:B------:R-:W-:Y:S02]  /*96a0*/  ISETP.GT.AND P1, PT, R0, 0x8, P1 ;  /* 0x000000080000780c */ /* 0x000fe40000f24270 */
[----:B------:R-:W-:Y:S01]  /*96b0*/  F2FP.F16.F32.PACK_AB R148, RZ, R148 ;  /* 0x00000094ff94723e */ /* 0x000fe200000000ff */
[----:B------:R-:W-:Y:S01]  /*96c0*/  @P0 STG.E.U16 desc[UR36][R6.64+0x1e2], R147 ;  /* 0x0001e29306000986 */ /* 0x000fe2000c101524 */
[----:B------:R-:W-:Y:S02]  /*96d0*/  F2FP.F16.F32.PACK_AB R149, RZ, R149 ;  /* 0x00000095ff95723e */ /* 0x000fe400000000ff */
[----:B------:R-:W-:Y:S01]  /*96e0*/  F2FP.F16.F32.PACK_AB R150, RZ, R150 ;  /* 0x00000096ff96723e */ /* 0x000fe200000000ff */
[----:B------:R-:W-:Y:S01]  /*96f0*/  @P5 STG.E.U16 desc[UR36][R4.64+0x1f0], R148 ;  /* 0x0001f09404005986 */ /* 0x000fe2000c101524 */
[----:B------:R-:W-:-:S03]  /*9700*/  F2FP.F16.F32.PACK_AB R151, RZ, R151 ;  /* 0x00000097ff97723e */ /* 0x000fc600000000ff */
[----:B------:R0:W-:Y:S02]  /*9710*/  @P4 STG.E.U16 desc[UR36][R4.64+0x1f2], R149 ;  /* 0x0001f29504004986 */ /* 0x0001e4000c101524 */
[----:B0-----:R-:W-:Y:S02]  /*9720*/  @P2 IMAD.MOV.U32 R4, RZ, RZ, R6 ;  /* 0x000000ffff042224 */ /* 0x001fe400078e0006 */
[----:B------:R-:W-:-:S05]  /*9730*/  @P2 IMAD.MOV.U32 R5, RZ, RZ, R7 ;  /* 0x000000ffff052224 */ /* 0x000fca00078e0007 */
[----:B------:R0:W-:Y:S04]  /*9740*/  @P2 STG.E.U16 desc[UR36][R4.64+0x1f0], R150 ;  /* 0x0001f09604002986 */ /* 0x0001e8000c101524 */
[----:B------:R0:W-:Y:S02]  /*9750*/  @P1 STG.E.U16 desc[UR36][R6.64+0x1f2], R151 ;  /* 0x0001f29706001986 */ /* 0x0001e4000c101524 */
.L_x_283:
[----:B------:R-:W-:Y:S05]  /*9760*/  BSYNC B0 ;  /* 0x0000000000007941 */ /* 0x000fea0003800000 */
.L_x_29:
[----:B------:R-:W-:Y:S01]  /*9770*/  ULDC UR4, c[0x0][0xc] ;  /* 0x0000030000047ab9 */ /* 0x000fe20000000800 */
[----:B------:R-:W-:Y:S01]  /*9780*/  ULDC UR5, c[0x0][0x10] ;  /* 0x0000040000057ab9 */ /* 0x000fe20000000800 */
[----:B0-----:R-:W0:Y:S01]  /*9790*/  LDC R3, c[0x0][0x14] ;  /* 0x00000500ff037b82 */ /* 0x001e220000000800 */
[----:B------:R-:W-:Y:S01]  /*97a0*/  UIMAD.WIDE.U32 UR4, UR4, UR5, URZ ;  /* 0x00000005040472a5 */ /* 0x000fe2000f8e003f */
[----:B------:R-:W-:Y:S01]  /*97b0*/  PRMT R0, RZ, 0x7610, R0 ;  /* 0x00007610ff007816 */ /* 0x000fe20000000000 */
[----:B----45:R-:W-:Y:S02]  /*97c0*/  IMAD.MOV.U32 R152, RZ, RZ, -0x1 ;  /* 0xffffffffff987424 */ /* 0x030fe400078e00ff */
[----:B------:R-:W-:Y:S02]  /*97d0*/  IMAD.MOV.U32 R23, RZ, RZ, -0x1 ;  /* 0xffffffffff177424 */ /* 0x000fe400078e00ff */
[----:B0-----:R-:W-:-:S04]  /*97e0*/  IMAD.WIDE.U32 R16, R3, UR4, R16 ;  /* 0x0000000403107c25 */ /* 0x001fc8000f8e0010 */
[----:B------:R-:W-:Y:S01]  /*97f0*/  IMAD R3, R3, UR5, RZ ;  /* 0x0000000503037c24 */ /* 0x000fe2000f8e02ff */
[----:B------:R-:W-:Y:S02]  /*9800*/  ULDC.64 UR4, c[0x0][0x650] ;  /* 0x0001940000047ab9 */ /* 0x000fe40000000a00 */
[----:B------:R-:W-:Y:S01]  /*9810*/  ISETP.GE.U32.AND P0, PT, R16, UR4, PT ;  /* 0x0000000410007c0c */ /* 0x000fe2000bf06070 */
[----:B------:R-:W-:-:S05]  /*9820*/  IMAD.IADD R17, R17, 0x1, R3 ;  /* 0x0000000111117824 */ /* 0x000fca00078e0203 */
[----:B------:R-:W-:-:S13]  /*9830*/  ISETP.GE.U32.AND.EX P0, PT, R17, UR5, PT, P0 ;  /* 0x0000000511007c0c */ /* 0x000fda000bf06100 */
[----:B------:R-:W-:Y:S05]  /*9840*/  @P0 BRA `(.L_x_284) ;  /* 0x0000000400640947 */ /* 0x000fea0003800000 */
[----:B------:R-:W0:Y:S01]  /*9850*/  S2R R12, SR_CTAID.X ;  /* 0x00000000000c7919 */ /* 0x000e220000002500 */
[----:B------:R-:W4:Y:S01]  /*9860*/  LDC.64 R10, c[0x0][0x628] ;  /* 0x00018a00ff0a7b82 */ /* 0x000f220000000a00 */
[----:B------:R-:W-:Y:S01]  /*9870*/  ULDC UR4, c[0x0][0x150] ;  /* 0x0000540000047ab9 */ /* 0x000fe20000000800 */
[----:B-123--:R-:W-:Y:S01]  /*9880*/  IMAD.MOV.U32 R8, RZ, RZ, R16 ;  /* 0x000000ffff087224 */ /* 0x00efe200078e0010 */
[----:B------:R-:W1:Y:S01]  /*9890*/  S2R R24, SR_CTAID.Y ;  /* 0x0000000000187919 */ /* 0x000e620000002600 */
[----:B------:R-:W-:-:S04]  /*98a0*/  IMAD.MOV.U32 R9, RZ, RZ, R17 ;  /* 0x000000ffff097224 */ /* 0x000fc800078e0011 */
[----:B------:R-:W2:Y:S08]  /*98b0*/  LDC R21, c[0x0][0x144] ;  /* 0x00005100ff157b82 */ /* 0x000eb00000000800 */
[----:B------:R-:W3:Y:S08]  /*98c0*/  LDC R0, c[0x0][0x630] ;  /* 0x00018c00ff007b82 */ /* 0x000ef00000000800 */
[----:B------:R-:W1:Y:S01]  /*98d0*/  LDC.64 R14, c[0x0][0x620] ;  /* 0x00018800ff0e7b82 */ /* 0x000e620000000a00 */
[----:B----4-:R-:W-:-:S04]  /*98e0*/  ISETP.NE.U32.AND P0, PT, R10, RZ, PT ;  /* 0x000000ff0a00720c */ /* 0x010fc80003f05070 */
[----:B------:R-:W-:Y:S02]  /*98f0*/  ISETP.NE.AND.EX P0, PT, R11, RZ, PT, P0 ;  /* 0x000000ff0b00720c */ /* 0x000fe40003f05300 */
[----:B0-----:R-:W-:-:S05]  /*9900*/  I2FP.F32.U32 R3, R12 ;  /* 0x0000000c00037245 */ /* 0x001fca0000201000 */
[----:B------:R-:W-:-:S04]  /*9910*/  FMUL R3, R3, UR4 ;  /* 0x0000000403037c20 */ /* 0x000fc80008400000 */
[----:B------:R0:W4:Y:S02]  /*9920*/  F2I.U32.TRUNC.NTZ R20, R3 ;  /* 0x0000000300147305 */ /* 0x000124000020f000 */
[----:B--23--:R-:W-:Y:S05]  /*9930*/  @!P0 BRA `(.L_x_285) ;  /* 0x0000000000288947 */ /* 0x00cfea0003800000 */
[----:B0-----:R-:W0:Y:S02]  /*9940*/  LDC R3, c[0x0][0x634] ;  /* 0x00018d00ff037b82 */ /* 0x001e240000000800 */
        /* <DEDUP_REMOVED lines=9> */
.L_x_285:
[----:B------:R-:W2:Y:S01]  /*99e0*/  LDC.64 R30, c[0x0][0x640] ;  /* 0x00019000ff1e7b82 */ /* 0x000ea20000000a00 */
[-CC-:B------:R-:W-:Y:S01]  /*99f0*/  SHF.R.U64 R23, R8, R0.reuse, R9.reuse ;  /* 0x0000000008177219 */ /* 0x180fe20000001209 */
[----:B----4-:R-:W-:Y:S01]  /*9a00*/  IMAD.MOV R20, RZ, RZ, -R20 ;  /* 0x000000ffff147224 */ /* 0x010fe200078e0a14 */
[----:B------:R-:W-:Y:S01]  /*9a10*/  SHF.R.U32.HI R0, RZ, R0, R9 ;  /* 0x00000000ff007219 */ /* 0x000fe20000011609 */
[----:B------:R-:W-:Y:S01]  /*9a20*/  ULDC UR4, c[0x0][0x154] ;  /* 0x0000550000047ab9 */ /* 0x000fe20000000800 */
[----:B0-----:R-:W-:Y:S01]  /*9a30*/  IADD3 R3, P0, RZ, -R23, RZ ;  /* 0x80000017ff037210 */ /* 0x001fe20007f1e0ff */
[----:B------:R-:W-:Y:S02]  /*9a40*/  IMAD R26, R21, R20, R12 ;  /* 0x00000014151a7224 */ /* 0x000fe400078e020c */
[----:B------:R-:W0:Y:S01]  /*9a50*/  LDC R6, c[0x0][0x618] ;  /* 0x00018600ff067b82 */ /* 0x000e220000000800 */
[----:B------:R-:W-:Y:S02]  /*9a60*/  IMAD.MOV.U32 R7, RZ, RZ, 0x1 ;  /* 0x00000001ff077424 */ /* 0x000fe400078e00ff */
[----:B------:R-:W-:-:S04]  /*9a70*/  IMAD.X R5, RZ, RZ, ~R0, P0 ;  /* 0x000000ffff057224 */ /* 0x000fc800000e0e00 */
[-C--:B-1----:R-:W-:Y:S01]  /*9a80*/  IMAD R0, R5, R14.reuse, RZ ;  /* 0x0000000e05007224 */ /* 0x082fe200078e02ff */
[----:B------:R-:W1:Y:S01]  /*9a90*/  LDC R8, c[0x0][0x608] ;  /* 0x00018200ff087b82 */ /* 0x000e620000000800 */
[----:B------:R-:W-:-:S04]  /*9aa0*/  IMAD.WIDE.U32 R4, R3, R14, R16 ;  /* 0x0000000e03047225 */ /* 0x000fc800078e0010 */
[----:B------:R-:W-:Y:S01]  /*9ab0*/  IMAD R3, R3, R15, R0 ;  /* 0x0000000f03037224 */ /* 0x000fe200078e0200 */
[----:B------:R-:W-:Y:S02]  /*9ac0*/  I2FP.F32.U32 R0, R24 ;  /* 0x0000001800007245 */ /* 0x000fe40000201000 */
[----:B------:R-:W3:Y:S01]  /*9ad0*/  LDC R28, c[0x0][0x658] ;  /* 0x00019600ff1c7b82 */ /* 0x000ee20000000800 */
[----:B------:R-:W-:Y:S01]  /*9ae0*/  IMAD.IADD R3, R5, 0x1, R3 ;  /* 0x0000000105037824 */ /* 0x000fe200078e0203 */
[----:B--2---:R-:W-:Y:S01]  /*9af0*/  ISETP.NE.U32.AND P0, PT, R30, RZ, PT ;  /* 0x000000ff1e00720c */ /* 0x004fe20003f05070 */
[----:B------:R-:W-:Y:S01]  /*9b00*/  FMUL R0, R0, UR4 ;  /* 0x0000000400007c20 */ /* 0x000fe20008400000 */
[----:B------:R-:W-:Y:S02]  /*9b10*/  IMAD.MOV.U32 R5, RZ, RZ, -0x1 ;  /* 0xffffffffff057424 */ /* 0x000fe400078e00ff */
[----:B------:R-:W-:Y:S01]  /*9b20*/  ISETP.NE.AND.EX P0, PT, R31, RZ, PT, P0 ;  /* 0x000000ff1f00720c */ /* 0x000fe20003f05300 */
[----:B------:R2:W4:Y:S01]  /*9b30*/  F2I.U32.TRUNC.NTZ R13, R0 ;  /* 0x00000000000d7305 */ /* 0x000522000020f000 */
[----:B------:R-:W2:Y:S01]  /*9b40*/  LDC R15, c[0x0][0x148] ;  /* 0x00005200ff0f7b82 */ /* 0x000ea20000000800 */
[----:B0-----:R-:W-:-:S02]  /*9b50*/  SHF.R.U64 R12, R4, R6, R3 ;  /* 0x00000006040c7219 */ /* 0x001fc40000001203 */
[----:B------:R-:W-:-:S05]  /*9b60*/  SHF.R.U32.HI R3, RZ, R6, R3 ;  /* 0x00000006ff037219 */ /* 0x000fca0000011603 */
[----:B------:R-:W0:Y:S01]  /*9b70*/  LDC R20, c[0x0][0x600] ;  /* 0x00018000ff147b82 */ /* 0x000e220000000800 */
[-CC-:B-1----:R-:W-:Y:S02]  /*9b80*/  SHF.R.U64 R10, R12, R8.reuse, R3.reuse ;  /* 0x000000080c0a7219 */ /* 0x182fe40000001203 */
[----:B------:R-:W-:-:S05]  /*9b90*/  SHF.R.U32.HI R3, RZ, R8, R3 ;  /* 0x00000008ff037219 */ /* 0x000fca0000011603 */
[----:B------:R-:W1:Y:S01]  /*9ba0*/  LDC R21, c[0x0][0x648] ;  /* 0x00019200ff157b82 */ /* 0x000e620000000800 */
[-C--:B---3--:R-:W-:Y:S02]  /*9bb0*/  SHF.L.U32 R4, R5, R28.reuse, RZ ;  /* 0x0000001c05047219 */ /* 0x088fe400000006ff */
[-CC-:B------:R-:W-:Y:S02]  /*9bc0*/  SHF.R.U64 R14, R10, R28.reuse, R3.reuse ;  /* 0x0000001c0a0e7219 */ /* 0x180fe40000001203 */
[----:B------:R-:W-:Y:S02]  /*9bd0*/  SHF.R.U32.HI R5, RZ, R28, R3 ;  /* 0x0000001cff057219 */ /* 0x000fe40000011603 */
[----:B------:R-:W-:Y:S01]  /*9be0*/  LOP3.LUT R153, RZ, R4, RZ, 0x33, !PT ;  /* 0x00000004ff997212 */ /* 0x000fe200078e33ff */
[----:B------:R-:W3:Y:S01]  /*9bf0*/  LDC R25, c[0x0][0x638] ;  /* 0x00018e00ff197b82 */ /* 0x000ee20000000800 */
[----:B------:R-:W-:Y:S01]  /*9c00*/  SHF.L.U32 R28, R7, R28, RZ ;  /* 0x0000001c071c7219 */ /* 0x000fe200000006ff */
[----:B------:R-:W-:-:S06]  /*9c10*/  IMAD.MOV.U32 R4, RZ, RZ, R14 ;  /* 0x000000ffff047224 */ /* 0x000fcc00078e000e */
[----:B------:R-:W0:Y:S01]  /*9c20*/  LDC R27, c[0x0][0x610] ;  /* 0x00018400ff1b7b82 */ /* 0x000e220000000800 */
[----:B----4-:R-:W-:Y:S05]  /*9c30*/  @!P0 BRA `(.L_x_286) ;  /* 0x0000000000288947 */ /* 0x010fea0003800000 */
[----:B------:R-:W4:Y:S02]  /*9c40*/  LDC R3, c[0x0][0x64c] ;  /* 0x00019300ff037b82 */ /* 0x000f240000000800 */
[----:B----4-:R-:W-:-:S05]  /*9c50*/  IADD3 R3, P0, R14, R3, RZ ;  /* 0x000000030e037210 */ /* 0x010fca0007f1e0ff */
        /* <DEDUP_REMOVED lines=8> */
.L_x_286:
[----:B------:R-:W-:Y:S01]  /*9ce0*/  ISETP.NE.AND P0, PT, R2, 0x1, PT ;  /* 0x000000010200780c */ /* 0x000fe20003f05270 */
[----:B------:R-:W-:Y:S01]  /*9cf0*/  IMAD.MOV R13, RZ, RZ, -R13 ;  /* 0x000000ffff0d7224 */ /* 0x000fe200078e0a0d */
[----:B-12---:R-:W-:Y:S01]  /*9d00*/  SHF.R.U64 R0, R4, R21, R5 ;  /* 0x0000001504007219 */ /* 0x006fe20000001205 */
[----:B0-----:R-:W-:Y:S01]  /*9d10*/  VIADD R5, R20, 0xffffffff ;  /* 0xffffffff14057836 */ /* 0x001fe20000000000 */
[----:B------:R-:W-:-:S03]  /*9d20*/  LOP3.LUT R153, R10, R153, RZ, 0xc0, !PT ;  /* 0x000000990a997212 */ /* 0x000fc600078ec0ff */
[----:B------:R-:W-:Y:S01]  /*9d30*/  IMAD.MOV R3, RZ, RZ, -R0 ;  /* 0x000000ffff037224 */ /* 0x000fe200078e0a00 */
[----:B------:R-:W-:Y:S01]  /*9d40*/  LOP3.LUT R5, R12, R5, RZ, 0xc0, !PT ;  /* 0x000000050c057212 */ /* 0x000fe200078ec0ff */
[----:B------:R-:W-:Y:S02]  /*9d50*/  IMAD R153, R28, R0, R153 ;  /* 0x000000001c997224 */ /* 0x000fe400078e0299 */
[----:B---3--:R-:W-:Y:S02]  /*9d60*/  IMAD R0, R3, R25, R14 ;  /* 0x0000001903007224 */ /* 0x008fe400078e020e */
[----:B------:R-:W-:Y:S02]  /*9d70*/  @P0 IMAD R26, R15, R13, R24 ;  /* 0x0000000d0f1a0224 */ /* 0x000fe400078e0218 */
[----:B------:R-:W-:Y:S02]  /*9d80*/  IMAD R4, R0, R20, R5 ;  /* 0x0000001400047224 */ /* 0x000fe400078e0205 */
[----:B------:R-:W-:-:S02]  /*9d90*/  IMAD R153, R153, R27, R26 ;  /* 0x0000001b99997224 */ /* 0x000fc400078e021a */
[----:B------:R-:W-:-:S03]  /*9da0*/  IMAD.MOV.U32 R3, RZ, RZ, 0x1 ;  /* 0x00000001ff037424 */ /* 0x000fc600078e00ff */
[----:B------:R-:W-:Y:S02]  /*9db0*/  SEL R152, R4, R153, !P0 ;  /* 0x0000009904987207 */ /* 0x000fe40004000000 */
[----:B------:R-:W-:Y:S02]  /*9dc0*/  PRMT R0, R3, 0x7610, R0 ;  /* 0x0000761003007816 */ /* 0x000fe40000000000 */
[----:B------:R-:W-:-:S07]  /*9dd0*/  SEL R153, R153, R4, !P0 ;  /* 0x0000000499997207 */ /* 0x000fce0004000000 */
.L_x_284:
[----:B------:R-:W-:-:S13]  /*9de0*/  LOP3.LUT P0, RZ, R0, 0xff, RZ, 0xc0, !PT ;  /* 0x000000ff00ff7812 */ /* 0x000fda000780c0ff */
[----:B------:R-:W-:Y:S05]  /*9df0*/  @P0 BRA `(.L_x_287) ;  /* 0xffffff7000800947 */ /* 0x000fea000383ffff */
[----:B------:R-:W-:Y:S05]  /*9e00*/  EXIT ;  /* 0x000000000000794d */ /* 0x000fea0003800000 */
.L_x_4:
[----:B0-----:R-:W-:Y:S01]  /*9e10*/  ULDC.64 UR4, c[0x0][0x650] ;  /* 0x0001940000047ab9 */ /* 0x001fe20000000a00 */
        /* <DEDUP_REMOVED lines=25> */
.L_x_289:
[--C-:B------:R-:W-:Y:S01]  /*9fb0*/  SHF.R.U64 R12, R10, R14, R11.reuse ;  /* 0x0000000e0a0c7219 */ /* 0x100fe2000000120b */
[----:B------:R-:W0:Y:S01]  /*9fc0*/  LDC R22, c[0x0][0x618] ;  /* 0x00018600ff167b82 */ /* 0x000e220000000800 */
[----:B------:R-:W-:Y:S01]  /*9fd0*/  I2FP.F32.U32 R6, R4 ;  /* 0x0000000400067245 */ /* 0x000fe20000201000 */
[----:B------:R-:W-:Y:S01]  /*9fe0*/  ULDC UR4, c[0x0][0x150] ;  /* 0x0000540000047ab9 */ /* 0x000fe20000000800 */
[----:B------:R-:W-:Y:S02]  /*9ff0*/  SHF.R.U32.HI R5, RZ, R14, R11 ;  /* 0x0000000eff057219 */ /* 0x000fe4000001160b */
[----:B------:R-:W-:Y:S01]  /*a000*/  IADD3 R9, P0, RZ, -R12, RZ ;  /* 0x8000000cff097210 */ /* 0x000fe20007f1e0ff */
[----:B------:R-:W-:Y:S01]  /*a010*/  FMUL R11, R6, UR4 ;  /* 0x00000004060b7c20 */ /* 0x000fe20008400000 */
[----:B------:R-:W-:Y:S01]  /*a020*/  ULDC UR4, c[0x0][0x154] ;  /* 0x0000550000047ab9 */ /* 0x000fe20000000800 */
[----:B------:R-:W1:Y:S02]  /*a030*/  LDC.64 R24, c[0x0][0x640] ;  /* 0x00019000ff187b82 */ /* 0x000e640000000a00 */
[----:B------:R-:W-:-:S02]  /*a040*/  IMAD.X R5, RZ, RZ, ~R5, P0 ;  /* 0x000000ffff057224 */ /* 0x000fc400000e0e05 */
[----:B------:R-:W2:Y:S01]  /*a050*/  F2I.U32.TRUNC.NTZ R11, R11 ;  /* 0x0000000b000b7305 */ /* 0x000ea2000020f000 */
[----:B------:R-:W-:-:S03]  /*a060*/  IMAD.WIDE.U32 R6, R9, R20, R16 ;  /* 0x0000001409067225 */ /* 0x000fc600078e0010 */
[----:B------:R-:W3:Y:S01]  /*a070*/  LDC R13, c[0x0][0x144] ;  /* 0x00005100ff0d7b82 */ /* 0x000ee20000000800 */
[----:B------:R-:W-:-:S04]  /*a080*/  IMAD R8, R5, R20, RZ ;  /* 0x0000001405087224 */ /* 0x000fc800078e02ff */
[----:B------:R-:W-:Y:S02]  /*a090*/  IMAD R5, R9, R21, R8 ;  /* 0x0000001509057224 */ /* 0x000fe400078e0208 */
[----:B------:R-:W-:Y:S01]  /*a0a0*/  IMAD.MOV.U32 R8, RZ, RZ, -0x1 ;  /* 0xffffffffff087424 */ /* 0x000fe200078e00ff */
[----:B------:R-:W4:Y:S01]  /*a0b0*/  LDC R14, c[0x0][0x608] ;  /* 0x00018200ff0e7b82 */ /* 0x000f220000000800 */
[----:B------:R-:W-:Y:S01]  /*a0c0*/  IMAD.IADD R5, R7, 0x1, R5 ;  /* 0x0000000107057824 */ /* 0x000fe200078e0205 */
[----:B------:R-:W-:-:S04]  /*a0d0*/  I2FP.F32.U32 R7, R3 ;  /* 0x0000000300077245 */ /* 0x000fc80000201000 */
[-C--:B0-----:R-:W-:Y:S01]  /*a0e0*/  SHF.R.U64 R10, R6, R22.reuse, R5 ;  /* 0x00000016060a7219 */ /* 0x081fe20000001205 */
[----:B--2---:R-:W-:Y:S01]  /*a0f0*/  IMAD.MOV R6, RZ, RZ, -R11 ;  /* 0x000000ffff067224 */ /* 0x004fe200078e0a0b */
[----:B------:R-:W0:Y:S01]  /*a100*/  LDC R9, c[0x0][0x658] ;  /* 0x00019600ff097b82 */ /* 0x000e220000000800 */
[----:B-1----:R-:W-:Y:S01]  /*a110*/  ISETP.NE.U32.AND P0, PT, R24, RZ, PT ;  /* 0x000000ff1800720c */ /* 0x002fe20003f05070 */
[----:B------:R-:W-:Y:S01]  /*a120*/  FMUL R7, R7, UR4 ;  /* 0x0000000407077c20 */ /* 0x000fe20008400000 */
[----:B------:R-:W-:Y:S02]  /*a130*/  SHF.R.U32.HI R5, RZ, R22, R5 ;  /* 0x00000016ff057219 */ /* 0x000fe40000011605 */
[----:B------:R-:W-:-:S03]  /*a140*/  ISETP.NE.AND.EX P0, PT, R25, RZ, PT, P0 ;  /* 0x000000ff1900720c */ /* 0x000fc60003f05300 */
[----:B------:R-:W1:Y:S01]  /*a150*/  LDC R20, c[0x0][0x148] ;  /* 0x00005200ff147b82 */ /* 0x000e620000000800 */
[----:B---3--:R-:W-:Y:S02]  /*a160*/  IMAD R23, R13, R6, R4 ;  /* 0x000000060d177224 */ /* 0x008fe400078e0204 */
[----:B------:R-:W-:-:S05]  /*a170*/  IMAD.MOV.U32 R6, RZ, RZ, 0x1 ;  /* 0x00000001ff067424 */ /* 0x000fca00078e00ff */
[----:B------:R-:W2:Y:S01]  /*a180*/  LDC R21, c[0x0][0x600] ;  /* 0x00018000ff157b82 */ /* 0x000ea20000000800 */
[-CC-:B----4-:R-:W-:Y:S02]  /*a190*/  SHF.R.U64 R13, R10, R14.reuse, R5.reuse ;  /* 0x0000000e0a0d7219 */ /* 0x190fe40000001205 */
[----:B------:R-:W-:Y:S02]  /*a1a0*/  SHF.R.U32.HI R4, RZ, R14, R5 ;  /* 0x0000000eff047219 */ /* 0x000fe40000011605 */
[----:B------:R3:W4:Y:S03]  /*a1b0*/  F2I.U32.TRUNC.NTZ R14, R7 ;  /* 0x00000007000e7305 */ /* 0x000726000020f000 */
[----:B------:R-:W1:Y:S01]  /*a1c0*/  LDC R26, c[0x0][0x648] ;  /* 0x00019200ff1a7b82 */ /* 0x000e620000000800 */
[-C--:B0-----:R-:W-:Y:S02]  /*a1d0*/  SHF.R.U64 R15, R13, R9.reuse, R4 ;  /* 0x000000090d0f7219 */ /* 0x081fe40000001204 */
[----:B------:R-:W-:-:S02]  /*a1e0*/  SHF.L.U32 R8, R8, R9, RZ ;  /* 0x0000000908087219 */ /* 0x000fc400000006ff */
[-C--:B------:R-:W-:Y:S01]  /*a1f0*/  SHF.R.U32.HI R5, RZ, R9.reuse, R4 ;  /* 0x00000009ff057219 */ /* 0x080fe20000011604 */
[----:B------:R-:W-:Y:S01]  /*a200*/  IMAD.MOV.U32 R4, RZ, RZ, R15 ;  /* 0x000000ffff047224 */ /* 0x000fe200078e000f */
[----:B------:R-:W-:Y:S01]  /*a210*/  SHF.L.U32 R22, R6, R9, RZ ;  /* 0x0000000906167219 */ /* 0x000fe200000006ff */
[----:B------:R-:W0:Y:S01]  /*a220*/  LDC R27, c[0x0][0x638] ;  /* 0x00018e00ff1b7b82 */ /* 0x000e220000000800 */
[----:B------:R-:W-:-:S07]  /*a230*/  LOP3.LUT R28, RZ, R8, RZ, 0x33, !PT ;  /* 0x00000008ff1c7212 */ /* 0x000fce00078e33ff */
        /* <DEDUP_REMOVED lines=12> */
.L_x_290:
[----:B------:R-:W-:Y:S01]  /*a300*/  ISETP.NE.AND P0, PT, R2, 0x1, PT ;  /* 0x000000010200780c */ /* 0x000fe20003f05270 */
[----:B--2---:R-:W-:Y:S01]  /*a310*/  VIADD R7, R21, 0xffffffff ;  /* 0xffffffff15077836 */ /* 0x004fe20000000000 */
[----:B-1----:R-:W-:Y:S01]  /*a320*/  SHF.R.U64 R5, R4, R26, R5 ;  /* 0x0000001a04057219 */ /* 0x002fe20000001205 */
[----:B------:R-:W-:Y:S01]  /*a330*/  IMAD.MOV R14, RZ, RZ, -R14 ;  /* 0x000000ffff0e7224 */ /* 0x000fe200078e0a0e */
[----:B------:R-:W-:Y:S01]  /*a340*/  LOP3.LUT R4, R13, R28, RZ, 0xc0, !PT ;  /* 0x0000001c0d047212 */ /* 0x000fe200078ec0ff */
[----:B------:R-:W-:Y:S01]  /*a350*/  IMAD.MOV.U32 R8, RZ, RZ, R12 ;  /* 0x000000ffff087224 */ /* 0x000fe200078e000c */
[----:B------:R-:W-:Y:S01]  /*a360*/  LOP3.LUT R10, R10, R7, RZ, 0xc0, !PT ;  /* 0x000000070a0a7212 */ /* 0x000fe200078ec0ff */
[----:B------:R-:W-:Y:S02]  /*a370*/  IMAD.MOV R6, RZ, RZ, -R5 ;  /* 0x000000ffff067224 */ /* 0x000fe400078e0a05 */
[----:B------:R-:W-:-:S04]  /*a380*/  IMAD R4, R22, R5, R4 ;  /* 0x0000000516047224 */ /* 0x000fc800078e0204 */
[----:B------:R-:W-:Y:S02]  /*a390*/  @P0 IMAD R23, R20, R14, R3 ;  /* 0x0000000e14170224 */ /* 0x000fe400078e0203 */
[----:B0-----:R-:W-:Y:S02]  /*a3a0*/  IMAD R3, R6, R27, R15 ;  /* 0x0000001b06037224 */ /* 0x001fe400078e020f */
[----:B------:R-:W-:Y:S02]  /*a3b0*/  IMAD R7, R4, R29, R23 ;  /* 0x0000001d04077224 */ /* 0x000fe400078e0217 */
[----:B------:R-:W-:Y:S02]  /*a3c0*/  IMAD R4, R3, R21, R10 ;  /* 0x0000001503047224 */ /* 0x000fe400078e020a */
[----:B------:R-:W-:-:S03]  /*a3d0*/  IMAD.MOV.U32 R6, RZ, RZ, 0x1 ;  /* 0x00000001ff067424 */ /* 0x000fc600078e00ff */
[----:B------:R-:W-:Y:S02]  /*a3e0*/  SEL R9, R4, R7, !P0 ;  /* 0x0000000704097207 */ /* 0x000fe40004000000 */
[----:B------:R-:W-:-:S07]  /*a3f0*/  SEL R7, R7, R4, !P0 ;  /* 0x0000000407077207 */ /* 0x000fce0004000000 */
.L_x_288:
[----:B------:R-:W-:-:S08]  /*a400*/  NOP ;  /* 0x0000000000007918 */ /* 0x000fd00000000000 */
[----:B------:R-:W0:-:S00]  /*a410*/  USETMAXREG.DEALLOC.CTAPOOL 0x28 ;  /* 0x00000028000079c8 */ /* 0x000e0000080e0500 */
[----:B0-----:R-:W-:-:S13]  /*a420*/  ISETP.NE.AND P0, PT, R0, RZ, PT ;  /* 0x000000ff0000720c */ /* 0x001fda0003f05270 */
[----:B------:R-:W-:Y:S05]  /*a430*/  @P0 EXIT ;  /* 0x000000000000094d */ /* 0x000fea0003800000 */
[----:B------:R-:W-:Y:S01]  /*a440*/  LOP3.LUT P0, RZ, R6, 0xff, RZ, 0xc0, !PT ;  /* 0x000000ff06ff7812 */ /* 0x000fe2000780c0ff */
[----:B------:R-:W-:Y:S02]  /*a450*/  IMAD.MOV.U32 R0, RZ, RZ, 0x1 ;  /* 0x00000001ff007424 */ /* 0x000fe400078e00ff */
[----:B------:R-:W-:-:S10]  /*a460*/  IMAD.MOV.U32 R12, RZ, RZ, RZ ;  /* 0x000000ffff0c7224 */ /* 0x000fd400078e00ff */
[----:B------:R-:W-:Y:S05]  /*a470*/  @!P0 BRA `(.L_x_291) ;  /* 0x0000000c00308947 */ /* 0x000fea0003800000 */
[----:B------:R-:W0:Y:S01]  /*a480*/  LDC R0, c[0x0][0x28c] ;  /* 0x0000a300ff007b82 */ /* 0x000e220000000800 */
[----:B------:R-:W-:Y:S01]  /*a490*/  ULDC UR5, c[0x0][0x600] ;  /* 0x0001800000057ab9 */ /* 0x000fe20000000800 */
[----:B------:R-:W-:Y:S01]  /*a4a0*/  ULDC UR4, c[0x0][0xc] ;  /* 0x0000030000047ab9 */ /* 0x000fe20000000800 */
[----:B------:R-:W-:Y:S01]  /*a4b0*/  UIADD3 UR16, UR5, -0x1, URZ ;  /* 0xffffffff05107890 */ /* 0x000fe2000fffe03f */
[C---:B------:R-:W-:Y:S01]  /*a4c0*/  LOP3.LUT P2, RZ, R18.reuse, 0x7f, RZ, 0xc0, !PT ;  /* 0x0000007f12ff7812 */ /* 0x040fe2000784c0ff */
[----:B------:R-:W-:Y:S01]  /*a4d0*/  ULDC UR6, c[0x0][0x658] ;  /* 0x0001960000067ab9 */ /* 0x000fe20000000800 */
[----:B------:R-:W-:Y:S01]  /*a4e0*/  ULDC UR5, c[0x0][0x10] ;  /* 0x0000040000057ab9 */ /* 0x000fe20000000800 */
[----:B------:R-:W-:Y:S01]  /*a4f0*/  UMOV UR7, 0xffffffff ;  /* 0xffffffff00077882 */ /* 0x000fe20000000000 */
[----:B------:R-:W-:Y:S01]  /*a500*/  UMOV UR8, 0x1 ;  /* 0x0000000100087882 */ /* 0x000fe20000000000 */
[----:B------:R-:W-:Y:S01]  /*a510*/  UIMAD.WIDE.U32 UR4, UR4, UR5, URZ ;  /* 0x00000005040472a5 */ /* 0x000fe2000f8e003f */
[----:B------:R-:W-:Y:S01]  /*a520*/  LOP3.LUT P0, RZ, R18, 0x1f, RZ, 0xc0, !PT ;  /* 0x0000001f12ff7812 */ /* 0x000fe2000780c0ff */
[----:B------:R-:W-:Y:S01]  /*a530*/  USHF.L.U32 UR7, UR7, UR6, URZ ;  /* 0x0000000607077299 */ /* 0x000fe2000800063f */
[----:B------:R-:W-:Y:S01]  /*a540*/  BSSY B0, `(.L_x_291) ;  /* 0x00000bf000007945 */ /* 0x000fe20003800000 */
[----:B------:R-:W-:Y:S01]  /*a550*/  USHF.L.U32 UR18, UR8, UR6, URZ ;  /* 0x0000000608127299 */ /* 0x000fe2000800063f */
[----:B------:R-:W-:Y:S01]  /*a560*/  IMAD.MOV.U32 R13, RZ, RZ, 0x1 ;  /* 0x00000001ff0d7424 */ /* 0x000fe200078e00ff */
[----:B------:R-:W-:Y:S01]  /*a570*/  LOP3.LUT R11, R19, 0x2, RZ, 0xfc, !PT ;  /* 0x00000002130b7812 */ /* 0x000fe200078efcff */
[----:B------:R-:W-:Y:S01]  /*a580*/  ULDC UR6, c[0x0][0x14] ;  /* 0x0000050000067ab9 */ /* 0x000fe20000000800 */
[----:B------:R-:W-:Y:S01]  /*a590*/  PLOP3.LUT P0, PT, P0, P2, PT, 0x8a, 0x0 ;  /* 0x000000000000781c */ /* 0x000fe20000705172 */
[----:B------:R-:W-:Y:S01]  /*a5a0*/  UIMAD.WIDE.U32 UR20, UR4, UR6, URZ ;  /* 0x00000006041472a5 */ /* 0x000fe2000f8e003f */
[----:B------:R-:W-:Y:S01]  /*a5b0*/  IMAD.MOV.U32 R12, RZ, RZ, RZ ;  /* 0x000000ffff0c7224 */ /* 0x000fe200078e00ff */
[----:B------:R-:W-:-:S02]  /*a5c0*/  UIMAD UR13, UR5, UR6, URZ ;  /* 0x00000006050d72a4 */ /* 0x000fc4000f8e023f */
[----:B------:R-:W-:Y:S01]  /*a5d0*/  ULOP3.LUT UR17, URZ, UR7, URZ, 0x33, !UPT ;  /* 0x000000073f117292 */ /* 0x000fe2000f8e333f */
[----:B0-----:R-:W-:Y:S01]  /*a5e0*/  VIADD R0, R0, 0x1f ;  /* 0x0000001f00007836 */ /* 0x001fe20000000000 */
[----:B------:R-:W-:Y:S01]  /*a5f0*/  UIADD3 UR13, UR21, UR13, URZ ;  /* 0x0000000d150d7290 */ /* 0x000fe2000fffe03f */
[----:B------:R-:W-:-:S03]  /*a600*/  ULDC.64 UR22, c[0x0][0x198] ;  /* 0x0000660000167ab9 */ /* 0x000fc60000000a00 */
[----:B------:R-:W-:-:S04]  /*a610*/  SHF.R.S32.HI R3, RZ, 0x1f, R0 ;  /* 0x0000001fff037819 */ /* 0x000fc80000011400 */
[----:B------:R-:W-:Y:S01]  /*a620*/  LEA.HI R3, R3, R0, RZ, 0x5 ;  /* 0x0000000003037211 */ /* 0x000fe200078f28ff */
[----:B------:R-:W-:-:S03]  /*a630*/  IMAD.MOV.U32 R0, RZ, RZ, 0x1 ;  /* 0x00000001ff007424 */ /* 0x000fc600078e00ff */
[----:B------:R-:W-:-:S05]  /*a640*/  SHF.R.S32.HI R3, RZ, 0x5, R3 ;  /* 0x00000005ff037819 */ /* 0x000fca0000011403 */
[----:B------:R-:W-:-:S07]  /*a650*/  VIADD R10, R3, 0x1 ;  /* 0x00000001030a7836 */ /* 0x000fce0000000000 */
.L_x_303:
[----:B------:R-:W-:-:S03]  /*a660*/  UMOV UR4, 0xffffffff ;  /* 0xffffffff00047882 */ /* 0x000fc60000000000 */
[----:B------:R-:W-:Y:S05]  /*a670*/  BRA.DIV UR4, `(.L_x_292) ;  /* 0x0000001204507947 */ /* 0x000fea000b800000 */
[----:B------:R-:W-:-:S13]  /*a680*/  ELECT P6, URZ, PT ;  /* 0x00000000003f782f */ /* 0x000fda00038c0000 */
.L_x_319:
[----:B------:R-:W0:Y:S01]  /*a690*/  LDC R4, c[0x0][0x28c] ;  /* 0x0000a300ff047b82 */ /* 0x000e220000000800 */
[----:B------:R-:W-:Y:S01]  /*a6a0*/  BSSY B1, `(.L_x_293) ;  /* 0x0000037000017945 */ /* 0x000fe20003800000 */
[----:B0-----:R-:W-:-:S13]  /*a6b0*/  ISETP.LT.OR P6, PT, R4, 0x1, !P6 ;  /* 0x000000010400780c */ /* 0x001fda00077c1670 */
[----:B------:R-:W-:Y:S05]  /*a6c0*/  @P6 BRA `(.L_x_294) ;  /* 0x0000000000d06947 */ /* 0x000fea0003800000 */
[----:B------:R-:W-:Y:S02]  /*a6d0*/  IMAD.SHL.U32 R15, R9, 0x100, RZ ;  /* 0x00000100090f7824 */ /* 0x000fe400078e00ff */
[----:B------:R-:W-:Y:S02]  /*a6e0*/  IMAD.SHL.U32 R18, R7, 0x80, RZ ;  /* 0x0000008007127824 */ /* 0x000fe400078e00ff */
[----:B------:R-:W-:Y:S02]  /*a6f0*/  IMAD.MOV.U32 R20, RZ, RZ, RZ ;  /* 0x000000ffff147224 */ /* 0x000fe400078e00ff */
[----:B------:R-:W-:Y:S02]  /*a700*/  IMAD.MOV.U32 R4, RZ, RZ, R10 ;  /* 0x000000ffff047224 */ /* 0x000fe400078e000a */
[----:B------:R-:W-:Y:S02]  /*a710*/  IMAD.MOV.U32 R5, RZ, RZ, R0 ;  /* 0x000000ffff057224 */ /* 0x000fe400078e0000 */
[----:B------:R-:W-:-:S07]  /*a720*/  IMAD.MOV.U32 R6, RZ, RZ, R12 ;  /* 0x000000ffff067224 */ /* 0x000fce00078e000c */
.L_x_298:
[----:B------:R-:W0:Y:S01]  /*a730*/  S2R R14, SR_CgaCtaId ;  /* 0x00000000000e7919 */ /* 0x000e220000008800 */
[----:B------:R-:W-:Y:S01]  /*a740*/  MOV R7, 0x400 ;  /* 0x0000040000077802 */ /* 0x000fe20000000f00 */
[----:B------:R-:W1:Y:S03]  /*a750*/  @!P2 LDC R9, c[0x0][0x500] ;  /* 0x00014000ff09ab82 */ /* 0x000e660000000800 */
[----:B0-----:R-:W-:Y:S02]  /*a760*/  LEA R21, R14, R7, 0x18 ;  /* 0x000000070e157211 */ /* 0x001fe400078ec0ff */
[----:B------:R-:W-:-:S03]  /*a770*/  SHF.L.U32 R7, R5, 0x1f, RZ ;  /* 0x0000001f05077819 */ /* 0x000fc600000006ff */
[----:B------:R-:W-:-:S04]  /*a780*/  IMAD R14, R6, 0x8, R21 ;  /* 0x00000008060e7824 */ /* 0x000fc800078e0215 */
[----:B------:R-:W0:Y:S02]  /*a790*/  SYNCS.PHASECHK.TRANS64.TRYWAIT P1, [R14+URZ+0x48], R7 ;  /* 0x000048070e0075a7 */ /* 0x000e24000802017f */
[----:B01----:R-:W-:Y:S05]  /*a7a0*/  @!P1 BRA `(.L_x_295) ;  /* 0x0000001000249947 */ /* 0x003fea0003800000 */
.L_x_320:
[----:B0-----:R-:W-:Y:S01]  /*a7b0*/  PRMT R7, R11, 0x9910, RZ ;  /* 0x000099100b077816 */ /* 0x001fe200000000ff */
[----:B------:R0:W-:Y:S03]  /*a7c0*/  @!P2 SYNCS.ARRIVE.TRANS64 RZ, [R14+URZ], R9 ;  /* 0x000000090effa9a7 */ /* 0x0001e6000800003f */
[----:B------:R-:W-:-:S13]  /*a7d0*/  ISETP.NE.AND P1, PT, R7, 0x2, PT ;  /* 0x000000020700780c */ /* 0x000fda0003f25270 */
[----:B0-----:R-:W-:Y:S05]  /*a7e0*/  @P1 BRA `(.L_x_296) ;  /* 0x0000000000041947 */ /* 0x001fea0003800000 */
[----:B------:R-:W-:Y:S01]  /*a7f0*/  BPT.TRAP 0x1 ;  /* 0x000000040000795c */ /* 0x000fe20000300000 */
.L_x_296:
[----:B------:R-:W-:Y:S05]  /*a800*/  @P0 BRA `(.L_x_297) ;  /* 0x0000000000040947 */ /* 0x000fea0003800000 */
[----:B------:R-:W-:Y:S01]  /*a810*/  BPT.TRAP 0x1 ;  /* 0x000000040000795c */ /* 0x000fe20000300000 */
.L_x_297:
[--C-:B------:R-:W-:Y:S01]  /*a820*/  IMAD R7, R6, 0x2000, R21.reuse ;  /* 0x0000200006077824 */ /* 0x100fe200078e0215 */
[----:B------:R-:W-:Y:S01]  /*a830*/  R2UR UR9, R14 ;  /* 0x000000000e0972ca */ /* 0x000fe200000e0000 */
[----:B------:R-:W-:Y:S01]  /*a840*/  IMAD R21, R6, 0x4000, R21 ;  /* 0x0000400006157824 */ /* 0x000fe200078e0215 */
[----:B------:R-:W-:Y:S01]  /*a850*/  UIADD3 UR4, UP0, UR22, 0xf0, URZ ;  /* 0x000000f016047890 */ /* 0x000fe2000ff1e03f */
[----:B------:R-:W-:Y:S01]  /*a860*/  VIADD R4, R4, 0xffffffff ;  /* 0xffffffff04047836 */ /* 0x000fe20000000000 */
[----:B------:R-:W-:Y:S01]  /*a870*/  R2UR UR5, R7 ;  /* 0x00000000070572ca */ /* 0x000fe200000e0000 */
[----:B------:R-:W-:Y:S01]  /*a880*/  UIADD3 UR24, UP1, UR22, 0x1f0, URZ ;  /* 0x000001f016187890 */ /* 0x000fe2000ff3e03f */
[----:B------:R-:W-:Y:S01]  /*a890*/  R2UR UR8, R21 ;  /* 0x00000000150872ca */ /* 0x000fe200000e0000 */
[----:B------:R-:W-:Y:S01]  /*a8a0*/  VIADD R6, R6, 0x1 ;  /* 0x0000000106067836 */ /* 0x000fe20000000000 */
[----:B------:R-:W-:Y:S01]  /*a8b0*/  R2UR UR11, R18 ;  /* 0x00000000120b72ca */ /* 0x000fe200000e0000 */
[----:B------:R-:W-:Y:S01]  /*a8c0*/  UIADD3.X UR25, URZ, UR23, URZ, UP1, !UPT ;  /* 0x000000173f197290 */ /* 0x000fe20008ffe43f */
[----:B------:R-:W-:Y:S01]  /*a8d0*/  R2UR UR10, R20 ;  /* 0x00000000140a72ca */ /* 0x000fe200000e0000 */
[----:B------:R-:W-:Y:S01]  /*a8e0*/  UMOV UR6, 0x0 ;  /* 0x0000000000067882 */ /* 0x000fe20000000000 */
[----:B------:R-:W-:Y:S01]  /*a8f0*/  R2UR UR12, R8 ;  /* 0x00000000080c72ca */ /* 0x000fe200000e0000 */
[----:B------:R-:W-:Y:S01]  /*a900*/  UMOV UR7, 0x10000000 ;  /* 0x1000000000077882 */ /* 0x000fe20000000000 */
[----:B------:R-:W-:Y:S01]  /*a910*/  R2UR UR19, R15 ;  /* 0x000000000f1372ca */ /* 0x000fe200000e0000 */
[----:B------:R-:W-:Y:S01]  /*a920*/  VIADD R20, R20, 0x20 ;  /* 0x0000002014147836 */ /* 0x000fe20000000000 */
[----:B------:R-:W-:Y:S01]  /*a930*/  ISETP.GT.AND P3, PT, R4, 0x1, PT ;  /* 0x000000010400780c */ /* 0x000fe20003f64270 */
[----:B------:R-:W-:Y:S01]  /*a940*/  UIADD3 UR14, UR5, 0x180, URZ ;  /* 0x00000180050e7890 */ /* 0x000fe2000fffe03f */
[----:B------:R-:W-:Y:S01]  /*a950*/  ISETP.NE.AND P1, PT, R6, 0x9, PT ;  /* 0x000000090600780c */ /* 0x000fe20003f25270 */
[----:B------:R-:W-:-:S02]  /*a960*/  UIADD3.X UR5, URZ, UR23, URZ, UP0, !UPT ;  /* 0x000000173f057290 */ /* 0x000fc400087fe43f */
[----:B------:R-:W-:Y:S01]  /*a970*/  UIADD3 UR15, UR8, 0x12180, URZ ;  /* 0x00012180080f7890 */ /* 0x000fe2000fffe03f */
[----:B------:R-:W-:Y:S02]  /*a980*/  SEL R14, RZ, 0x1, P1 ;  /* 0x00000001ff0e7807 */ /* 0x000fe40000800000 */
[----:B------:R-:W-:Y:S01]  /*a990*/  UMOV UR8, UR14 ;  /* 0x0000000e00087c82 */ /* 0x000fe20008000000 */
[----:B------:R-:W-:Y:S02]  /*a9a0*/  SEL R6, R6, RZ, P1 ;  /* 0x000000ff06067207 */ /* 0x000fe40000800000 */
[----:B------:R-:W-:Y:S01]  /*a9b0*/  LOP3.LUT R5, R5, R14, RZ, 0x3c, !PT ;  /* 0x0000000e05057212 */ /* 0x000fe200078e3cff */
[----:B------:R0:W-:Y:S02]  /*a9c0*/  UTMALDG.3D [UR8], [UR4], desc[UR6] ;  /* 0x00000608040075b4 */ /* 0x0001e40008011000 */
[----:B0-----:R-:W-:Y:S01]  /*a9d0*/  UMOV UR8, UR15 ;  /* 0x0000000f00087c82 */ /* 0x001fe20008000000 */
[----:B------:R-:W-:-:S02]  /*a9e0*/  UMOV UR11, UR19 ;  /* 0x00000013000b7c82 */ /* 0x000fc40008000000 */
[----:B------:R0:W-:Y:S02]  /*a9f0*/  UTMALDG.3D [UR8], [UR24], desc[UR6] ;  /* 0x00000608180075b4 */ /* 0x0001e40008011000 */
[----:B0-----:R-:W-:Y:S05]  /*aa00*/  @P3 BRA `(.L_x_298) ;  /* 0xfffffffc00483947 */ /* 0x001fea000383ffff */
.L_x_294:
[----:B------:R-:W-:Y:S05]  /*aa10*/  BSYNC B1 ;  /* 0x0000000000017941 */ /* 0x000fea0003800000 */
.L_x_293:
[----:B------:R-:W-:Y:S01]  /*aa20*/  LOP3.LUT P3, RZ, R13, 0xff, RZ, 0xc0, !PT ;  /* 0x000000ff0dff7812 */ /* 0x000fe2000786c0ff */
[----:B------:R-:W-:Y:S01]  /*aa30*/  IMAD.IADD R12, R3, 0x1, R12 ;  /* 0x00000001030c7824 */ /* 0x000fe200078e020c */
[----:B------:R-:W-:Y:S01]  /*aa40*/  IADD3 R16, P4, R16, UR20, RZ ;  /* 0x0000001410107c10 */ /* 0x000fe2000ff9e0ff */
[----:B------:R-:W-:Y:S01]  /*aa50*/  ULDC.64 UR4, c[0x0][0x650] ;  /* 0x0001940000047ab9 */ /* 0x000fe20000000a00 */
[----:B------:R-:W-:Y:S01]  /*aa60*/  BSSY B1, `(.L_x_299) ;  /* 0x000006a000017945 */ /* 0x000fe20003800000 */
[----:B------:R-:W-:Y:S01]  /*aa70*/  IMAD.MOV.U32 R9, RZ, RZ, -0x1 ;  /* 0xffffffffff097424 */ /* 0x000fe200078e00ff */
[----:B------:R-:W-:Y:S01]  /*aa80*/  ISETP.GT.U32.AND P1, PT, R12, 0x8, PT ;  /* 0x000000080c00780c */ /* 0x000fe20003f24070 */
[----:B------:R-:W-:Y:S01]  /*aa90*/  IMAD.MOV.U32 R8, RZ, RZ, -0x1 ;  /* 0xffffffffff087424 */ /* 0x000fe200078e00ff */
[----:B------:R-:W-:Y:S02]  /*aaa0*/  IADD3.X R17, R17, UR13, RZ, P4, !PT ;  /* 0x0000000d11117c10 */ /* 0x000fe4000a7fe4ff */
[----:B------:R-:W-:-:S02]  /*aab0*/  ISETP.LT.U32.AND P1, PT, R3, 0x9, P1 ;  /* 0x000000090300780c */ /* 0x000fc40000f21070 */
[----:B------:R-:W-:Y:S01]  /*aac0*/  PRMT R13, RZ, 0x7610, R13 ;  /* 0x00007610ff0d7816 */ /* 0x000fe2000000000d */
[----:B------:R-:W0:Y:S01]  /*aad0*/  @P3 S2R R5, SR_CgaCtaId ;  /* 0x0000000000053919 */ /* 0x000e220000008800 */
[----:B------:R-:W-:-:S04]  /*aae0*/  @P3 MOV R4, 0x400 ;  /* 0x0000040000043802 */ /* 0x000fc80000000f00 */
[----:B0-----:R-:W-:Y:S01]  /*aaf0*/  @P3 LEA R6, R5, R4, 0x18 ;  /* 0x0000000405063211 */ /* 0x001fe200078ec0ff */
[----:B------:R-:W-:-:S03]  /*ab00*/  IMAD.WIDE.U32 R4, R12, 0x38e38e39, RZ ;  /* 0x38e38e390c047825 */ /* 0x000fc600078e00ff */
[----:B------:R0:W-:Y:S01]  /*ab10*/  @P3 SYNCS.ARRIVE.TRANS64.A1T0 RZ, [R6+URZ+0xa8], RZ ;  /* 0x0000a8ff06ff39a7 */ /* 0x0001e2000810003f */
[----:B------:R-:W-:Y:S02]  /*ab20*/  ISETP.GE.U32.AND P3, PT, R3, 0x9, PT ;  /* 0x000000090300780c */ /* 0x000fe40003f66070 */
[----:B------:R-:W-:Y:S02]  /*ab30*/  SHF.R.U32.HI R7, RZ, 0x1, R5 ;  /* 0x00000001ff077819 */ /* 0x000fe40000011605 */
[----:B------:R-:W-:Y:S02]  /*ab40*/  SEL R5, RZ, 0x1, !P1 ;  /* 0x00000001ff057807 */ /* 0x000fe40004800000 */
[----:B------:R-:W-:Y:S01]  /*ab50*/  ISETP.GE.U32.AND P1, PT, R16, UR4, PT ;  /* 0x0000000410007c0c */ /* 0x000fe2000bf26070 */
[----:B------:R-:W-:Y:S01]  /*ab60*/  IMAD R12, R7, -0x9, R12 ;  /* 0xfffffff7070c7824 */ /* 0x000fe200078e020c */
[----:B------:R-:W-:Y:S02]  /*ab70*/  LOP3.LUT R0, R0, R5, RZ, 0x3c, !PT ;  /* 0x0000000500007212 */ /* 0x000fe400078e3cff */
[----:B------:R-:W-:-:S02]  /*ab80*/  ISETP.GE.U32.AND.EX P1, PT, R17, UR5, PT, P1 ;  /* 0x0000000511007c0c */ /* 0x000fc4000bf26110 */
[----:B------:R-:W-:Y:S02]  /*ab90*/  PRMT R4, RZ, 0x7610, R4 ;  /* 0x00007610ff047816 */ /* 0x000fe40000000004 */
[----:B------:R-:W-:Y:S01]  /*aba0*/  @P3 LOP3.LUT R0, R0, 0x1, R7, 0x78, !PT ;  /* 0x0000000100003812 */ /* 0x000fe200078e7807 */
[----:B------:R-:W-:-:S08]  /*abb0*/  IMAD.MOV.U32 R7, RZ, RZ, -0x1 ;  /* 0xffffffffff077424 */ /* 0x000fd000078e00ff */
[----:B0-----:R-:W-:Y:S05]  /*abc0*/  @P1 BRA `(.L_x_300) ;  /* 0x00000004004c1947 */ /* 0x001fea0003800000 */
[----:B------:R-:W-:Y:S01]  /*abd0*/  ULDC.64 UR4, c[0x0][0x628] ;  /* 0x00018a0000047ab9 */ /* 0x000fe20000000a00 */
[----:B------:R-:W0:Y:S01]  /*abe0*/  S2R R15, SR_CTAID.X ;  /* 0x00000000000f7919 */ /* 0x000e220000002500 */
[----:B------:R-:W-:Y:S01]  /*abf0*/  ISETP.NE.U32.AND P1, PT, RZ, UR4, PT ;  /* 0x00000004ff007c0c */ /* 0x000fe2000bf25070 */
[----:B------:R-:W-:Y:S01]  /*ac00*/  ULDC UR7, c[0x0][0x630] ;  /* 0x00018c0000077ab9 */ /* 0x000fe20000000800 */
[----:B------:R-:W-:Y:S01]  /*ac10*/  IMAD.MOV.U32 R4, RZ, RZ, R16 ;  /* 0x000000ffff047224 */ /* 0x000fe200078e0010 */
[----:B------:R-:W1:Y:S01]  /*ac20*/  S2R R14, SR_CTAID.Y ;  /* 0x00000000000e7919 */ /* 0x000e620000002600 */
[----:B------:R-:W-:Y:S01]  /*ac30*/  ISETP.NE.AND.EX P1, PT, RZ, UR5, PT, P1 ;  /* 0x00000005ff007c0c */ /* 0x000fe2000bf25310 */
[----:B------:R-:W-:-:S12]  /*ac40*/  IMAD.MOV.U32 R5, RZ, RZ, R17 ;  /* 0x000000ffff057224 */ /* 0x000fd800078e0011 */
[----:B------:R-:W-:Y:S05]  /*ac50*/  @!P1 BRA `(.L_x_301) ;  /* 0x0000000000289947 */ /* 0x000fea0003800000 */
[----:B------:R-:W-:Y:S02]  /*ac60*/  ULDC UR6, c[0x0][0x634] ;  /* 0x00018d0000067ab9 */ /* 0x000fe40000000800 */
[----:B------:R-:W-:-:S05]  /*ac70*/  IADD3 R9, P1, R16, UR6, RZ ;  /* 0x0000000610097c10 */ /* 0x000fca000ff3e0ff */
[----:B------:R-:W-:-:S04]  /*ac80*/  IMAD.X R21, RZ, RZ, R17, P1 ;  /* 0x000000ffff157224 */ /* 0x000fc800008e0611 */
[----:B------:R-:W-:-:S04]  /*ac90*/  IMAD.WIDE.U32 R6, R21, UR4, RZ ;  /* 0x0000000415067c25 */ /* 0x000fc8000f8e00ff */
[----:B------:R-:W-:-:S04]  /*aca0*/  IMAD.WIDE.U32 R6, P1, R9, UR5, R6 ;  /* 0x0000000509067c25 */ /* 0x000fc8000f820006 */
[----:B------:R-:W-:-:S04]  /*acb0*/  IMAD.WIDE.U32 R8, R9, UR4, RZ ;  /* 0x0000000409087c25 */ /* 0x000fc8000f8e00ff */
[----:B------:R-:W-:Y:S01]  /*acc0*/  IMAD.X R5, RZ, RZ, RZ, P1 ;  /* 0x000000ffff057224 */ /* 0x000fe200008e06ff */
[----:B------:R-:W-:Y:S01]  /*acd0*/  IADD3 RZ, P1, R9, R6, RZ ;  /* 0x0000000609ff7210 */ /* 0x000fe20007f3e0ff */
[----:B------:R-:W-:-:S04]  /*ace0*/  IMAD.MOV.U32 R4, RZ, RZ, R7 ;  /* 0x000000ffff047224 */ /* 0x000fc800078e0007 */
[----:B------:R-:W-:-:S08]  /*acf0*/  IMAD.WIDE.U32.X R4, R21, UR5, R4, P1 ;  /* 0x0000000515047c25 */ /* 0x000fd000088e0404 */
.L_x_301:
[--C-:B------:R-:W-:Y:S01]  /*ad00*/  SHF.R.U64 R8, R4, UR7, R5.reuse ;  /* 0x0000000704087c19 */ /* 0x100fe20008001205 */
[----:B------:R-:W-:Y:S01]  /*ad10*/  ULDC.64 UR4, c[0x0][0x620] ;  /* 0x0001880000047ab9 */ /* 0x000fe20000000a00 */
[----:B------:R-:W-:Y:S01]  /*ad20*/  SHF.R.U32.HI R4, RZ, UR7, R5 ;  /* 0x00000007ff047c19 */ /* 0x000fe20008011605 */
[----:B------:R-:W2:Y:S01]  /*ad30*/  LDC R24, c[0x0][0x144] ;  /* 0x00005100ff187b82 */ /* 0x000ea20000000800 */
[----:B------:R-:W-:Y:S01]  /*ad40*/  IADD3 R7, P1, RZ, -R8, RZ ;  /* 0x80000008ff077210 */ /* 0x000fe20007f3e0ff */
[----:B------:R-:W-:Y:S01]  /*ad50*/  ULDC.64 UR8, c[0x0][0x640] ;  /* 0x0001900000087ab9 */ /* 0x000fe20000000a00 */
[----:B0-----:R-:W-:Y:S01]  /*ad60*/  I2FP.F32.U32 R9, R15 ;  /* 0x0000000f00097245 */ /* 0x001fe20000201000 */
[----:B------:R-:W-:Y:S02]  /*ad70*/  ULDC UR6, c[0x0][0x608] ;  /* 0x0001820000067ab9 */ /* 0x000fe40000000800 */
[----:B------:R-:W-:Y:S01]  /*ad80*/  IMAD.X R4, RZ, RZ, ~R4, P1 ;  /* 0x000000ffff047224 */ /* 0x000fe200008e0e04 */
[----:B------:R-:W-:Y:S01]  /*ad90*/  ISETP.NE.U32.AND P1, PT, RZ, UR8, PT ;  /* 0x00000008ff007c0c */ /* 0x000fe2000bf25070 */
[----:B------:R-:W0:Y:S02]  /*ada0*/  LDC R21, c[0x0][0x148] ;  /* 0x00005200ff157b82 */ /* 0x000e240000000800 */
[----:B------:R-:W-:Y:S01]  /*adb0*/  IMAD R6, R4, UR4, RZ ;  /* 0x0000000404067c24 */ /* 0x000fe2000f8e02ff */
[----:B------:R-:W-:Y:S01]  /*adc0*/  ISETP.NE.AND.EX P1, PT, RZ, UR9, PT, P1 ;  /* 0x00000009ff007c0c */ /* 0x000fe2000bf25310 */
[----:B------:R-:W-:Y:S01]  /*add0*/  IMAD.WIDE.U32 R4, R7, UR4, R16 ;  /* 0x0000000407047c25 */ /* 0x000fe2000f8e0010 */
[----:B------:R-:W-:-:S03]  /*ade0*/  ULDC UR4, c[0x0][0x150] ;  /* 0x0000540000047ab9 */ /* 0x000fc60000000800 */
[----:B------:R-:W-:Y:S02]  /*adf0*/  IMAD R7, R7, UR5, R6 ;  /* 0x0000000507077c24 */ /* 0x000fe4000f8e0206 */
[----:B------:R-:W-:Y:S01]  /*ae00*/  FMUL R6, R9, UR4 ;  /* 0x0000000409067c20 */ /* 0x000fe20008400000 */
[----:B------:R-:W-:Y:S01]  /*ae10*/  ULDC UR4, c[0x0][0x618] ;  /* 0x0001860000047ab9 */ /* 0x000fe20000000800 */
[----:B------:R-:W-:Y:S01]  /*ae20*/  ULDC UR5, c[0x0][0x154] ;  /* 0x0000550000057ab9 */ /* 0x000fe20000000800 */
[----:B------:R-:W-:-:S03]  /*ae30*/  IMAD.IADD R5, R5, 0x1, R7 ;  /* 0x0000000105057824 */ /* 0x000fc600078e0207 */
[----:B------:R-:W3:Y:S02]  /*ae40*/  F2I.U32.TRUNC.NTZ R6, R6 ;  /* 0x0000000600067305 */ /* 0x000ee4000020f000 */
[----:B------:R-:W-:Y:S02]  /*ae50*/  SHF.R.U64 R9, R4, UR4, R5 ;  /* 0x0000000404097c19 */ /* 0x000fe40008001205 */
[----:B-1----:R-:W-:-:S05]  /*ae60*/  I2FP.F32.U32 R4, R14 ;  /* 0x0000000e00047245 */ /* 0x002fca0000201000 */
[----:B------:R-:W-:Y:S01]  /*ae70*/  FMUL R22, R4, UR5 ;  /* 0x0000000504167c20 */ /* 0x000fe20008400000 */
[----:B------:R-:W-:Y:S01]  /*ae80*/  SHF.R.U32.HI R4, RZ, UR4, R5 ;  /* 0x00000004ff047c19 */ /* 0x000fe20008011605 */
[----:B------:R-:W-:-:S03]  /*ae90*/  ULDC UR4, c[0x0][0x658] ;  /* 0x0001960000047ab9 */ /* 0x000fc60000000800 */
[--C-:B------:R-:W-:Y:S01]  /*aea0*/  SHF.R.U64 R20, R9, UR6, R4.reuse ;  /* 0x0000000609147c19 */ /* 0x100fe20008001204 */
[----:B------:R-:W1:Y:S01]  /*aeb0*/  F2I.U32.TRUNC.NTZ R22, R22 ;  /* 0x0000001600167305 */ /* 0x000e62000020f000 */
[----:B------:R-:W-:Y:S01]  /*aec0*/  SHF.R.U32.HI R5, RZ, UR6, R4 ;  /* 0x00000006ff057c19 */ /* 0x000fe20008011604 */
[----:B---3--:R-:W-:-:S03]  /*aed0*/  IMAD.MOV R6, RZ, RZ, -R6 ;  /* 0x000000ffff067224 */ /* 0x008fc600078e0a06 */
[----:B------:R-:W-:Y:S01]  /*aee0*/  SHF.R.U64 R18, R20, UR4, R5 ;  /* 0x0000000414127c19 */ /* 0x000fe20008001205 */
[----:B--2---:R-:W-:Y:S01]  /*aef0*/  IMAD R15, R24, R6, R15 ;  /* 0x00000006180f7224 */ /* 0x004fe200078e020f */
[----:B------:R-:W-:-:S03]  /*af00*/  SHF.R.U32.HI R23, RZ, UR4, R5 ;  /* 0x00000004ff177c19 */ /* 0x000fc60008011605 */
[----:B------:R-:W-:Y:S02]  /*af10*/  IMAD.MOV.U32 R4, RZ, RZ, R18 ;  /* 0x000000ffff047224 */ /* 0x000fe400078e0012 */
[----:B------:R-:W-:Y:S01]  /*af20*/  IMAD.MOV.U32 R5, RZ, RZ, R23 ;  /* 0x000000ffff057224 */ /* 0x000fe200078e0017 */
[----:B-1----:R-:W-:Y:S06]  /*af30*/  @!P1 BRA `(.L_x_302) ;  /* 0x0000000000289947 */ /* 0x002fec0003800000 */
[----:B------:R-:W-:Y:S02]  /*af40*/  ULDC UR4, c[0x0][0x64c] ;  /* 0x0001930000047ab9 */ /* 0x000fe40000000800 */
[----:B------:R-:W-:-:S05]  /*af50*/  IADD3 R5, P1, R18, UR4, RZ ;  /* 0x0000000412057c10 */ /* 0x000fca000ff3e0ff */
[----:B------:R-:W-:-:S04]  /*af60*/  IMAD.X R23, RZ, RZ, R23, P1 ;  /* 0x000000ffff177224 */ /* 0x000fc800008e0617 */
[----:B------:R-:W-:-:S04]  /*af70*/  IMAD.WIDE.U32 R6, R23, UR8, RZ ;  /* 0x0000000817067c25 */ /* 0x000fc8000f8e00ff */
[----:B------:R-:W-:-:S04]  /*af80*/  IMAD.WIDE.U32 R6, P1, R5, UR9, R6 ;  /* 0x0000000905067c25 */ /* 0x000fc8000f820006 */
[----:B------:R-:W-:-:S04]  /*af90*/  IMAD.WIDE.U32 R4, R5, UR8, RZ ;  /* 0x0000000805047c25 */ /* 0x000fc8000f8e00ff */
[----:B------:R-:W-:Y:S01]  /*afa0*/  IMAD.MOV.U32 R4, RZ, RZ, R7 ;  /* 0x000000ffff047224 */ /* 0x000fe200078e0007 */
[----:B------:R-:W-:Y:S01]  /*afb0*/  IADD3 RZ, P3, R5, R6, RZ ;  /* 0x0000000605ff7210 */ /* 0x000fe20007f7e0ff */
[----:B------:R-:W-:-:S04]  /*afc0*/  IMAD.X R5, RZ, RZ, RZ, P1 ;  /* 0x000000ffff057224 */ /* 0x000fc800008e06ff */
[----:B------:R-:W-:-:S08]  /*afd0*/  IMAD.WIDE.U32.X R4, R23, UR9, R4, P3 ;  /* 0x0000000917047c25 */ /* 0x000fd000098e0404 */
.L_x_302:
[----:B------:R-:W-:Y:S01]  /*afe0*/  ISETP.NE.AND P1, PT, R2, 0x1, PT ;  /* 0x000000010200780c */ /* 0x000fe20003f25270 */
[----:B------:R-:W-:Y:S01]  /*aff0*/  ULDC UR4, c[0x0][0x648] ;  /* 0x0001920000047ab9 */ /* 0x000fe20000000800 */
[----:B------:R-:W-:Y:S01]  /*b000*/  LOP3.LUT R20, R20, UR17, RZ, 0xc0, !PT ;  /* 0x0000001114147c12 */ /* 0x000fe2000f8ec0ff */
[----:B------:R-:W-:Y:S01]  /*b010*/  IMAD.MOV R22, RZ, RZ, -R22 ;  /* 0x000000ffff167224 */ /* 0x000fe200078e0a16 */
[----:B------:R-:W-:Y:S01]  /*b020*/  SHF.R.U64 R5, R4, UR4, R5 ;  /* 0x0000000404057c19 */ /* 0x000fe20008001205 */
[----:B------:R-:W-:Y:S01]  /*b030*/  ULDC UR4, c[0x0][0x638] ;  /* 0x00018e0000047ab9 */ /* 0x000fe20000000800 */
[----:B------:R-:W-:Y:S01]  /*b040*/  LOP3.LUT R9, R9, UR16, RZ, 0xc0, !PT ;  /* 0x0000001009097c12 */ /* 0x000fe2000f8ec0ff */
[----:B------:R-:W-:Y:S01]  /*b050*/  ULDC UR5, c[0x0][0x610] ;  /* 0x0001840000057ab9 */ /* 0x000fe20000000800 */
[----:B------:R-:W-:Y:S02]  /*b060*/  IMAD.MOV.U32 R4, RZ, RZ, 0x1 ;  /* 0x00000001ff047424 */ /* 0x000fe400078e00ff */
[----:B------:R-:W-:-:S02]  /*b070*/  IMAD.MOV R7, RZ, RZ, -R5 ;  /* 0x000000ffff077224 */ /* 0x000fc400078e0a05 */
[----:B------:R-:W-:Y:S02]  /*b080*/  IMAD R20, R5, UR18, R20 ;  /* 0x0000001205147c24 */ /* 0x000fe4000f8e0214 */
[----:B0-----:R-:W-:Y:S02]  /*b090*/  @P1 IMAD R15, R21, R22, R14 ;  /* 0x00000016150f1224 */ /* 0x001fe400078e020e */
[----:B------:R-:W-:Y:S01]  /*b0a0*/  IMAD R18, R7, UR4, R18 ;  /* 0x0000000407127c24 */ /* 0x000fe2000f8e0212 */
[----:B------:R-:W-:Y:S01]  /*b0b0*/  ULDC UR4, c[0x0][0x600] ;  /* 0x0001800000047ab9 */ /* 0x000fe20000000800 */
[----:B------:R-:W-:Y:S02]  /*b0c0*/  IMAD R15, R20, UR5, R15 ;  /* 0x00000005140f7c24 */ /* 0x000fe4000f8e020f */
[----:B------:R-:W-:-:S05]  /*b0d0*/  IMAD R18, R18, UR4, R9 ;  /* 0x0000000412127c24 */ /* 0x000fca000f8e0209 */
[----:B------:R-:W-:Y:S02]  /*b0e0*/  SEL R9, R18, R15, !P1 ;  /* 0x0000000f12097207 */ /* 0x000fe40004800000 */
[----:B------:R-:W-:-:S07]  /*b0f0*/  SEL R7, R15, R18, !P1 ;  /* 0x000000120f077207 */ /* 0x000fce0004800000 */
.L_x_300:
[----:B------:R-:W-:Y:S05]  /*b100*/  BSYNC B1 ;  /* 0x0000000000017941 */ /* 0x000fea0003800000 */
.L_x_299:
[----:B------:R-:W-:-:S13]  /*b110*/  LOP3.LUT P1, RZ, R4, 0xff, RZ, 0xc0, !PT ;  /* 0x000000ff04ff7812 */ /* 0x000fda000782c0ff */
[----:B------:R-:W-:Y:S05]  /*b120*/  @P1 BRA `(.L_x_303) ;  /* 0xfffffff4004c1947 */ /* 0x000fea000383ffff */
[----:B------:R-:W-:Y:S05]  /*b130*/  BSYNC B0 ;  /* 0x0000000000007941 */ /* 0x000fea0003800000 */
.L_x_291:
[----:B------:R-:W-:-:S03]  /*b140*/  UMOV UR4, 0xffffffff ;  /* 0xffffffff00047882 */ /* 0x000fc60000000000 */
[----:B------:R-:W-:Y:S05]  /*b150*/  BRA.DIV UR4, `(.L_x_304) ;  /* 0x0000000604cc7947 */ /* 0x000fea000b800000 */
[----:B------:R-:W-:-:S13]  /*b160*/  ELECT P6, URZ, PT ;  /* 0x00000000003f782f */ /* 0x000fda00038c0000 */
.L_x_323:
[----:B------:R-:W-:Y:S04]  /*b170*/  BSSY B0, `(.L_x_305) ;  /* 0x0000058000007945 */ /* 0x000fe80003800000 */
[----:B------:R-:W-:Y:S05]  /*b180*/  @!P6 BRA `(.L_x_306) ;  /* 0x000000040058e947 */ /* 0x000fea0003800000 */
[----:B------:R-:W-:-:S04]  /*b190*/  LOP3.LUT R19, R19, 0x2, RZ, 0xfc, !PT ;  /* 0x0000000213137812 */ /* 0x000fc800078efcff */
[----:B------:R-:W-:-:S13]  /*b1a0*/  ISETP.NE.AND P0, PT, R19, 0x3, PT ;  /* 0x000000031300780c */ /* 0x000fda0003f05270 */
[----:B------:R-:W-:Y:S05]  /*b1b0*/  @!P0 BRA `(.L_x_307) ;  /* 0x0000000000048947 */ /* 0x000fea0003800000 */
[----:B------:R-:W-:Y:S01]  /*b1c0*/  BPT.TRAP 0x1 ;  /* 0x000000040000795c */ /* 0x000fe20000300000 */
.L_x_307:
[----:B------:R-:W0:Y:S01]  /*b1d0*/  S2R R3, SR_CgaCtaId ;  /* 0x0000000000037919 */ /* 0x000e220000008800 */
[----:B------:R-:W-:-:S04]  /*b1e0*/  MOV R2, 0x400 ;  /* 0x0000040000027802 */ /* 0x000fc80000000f00 */
[----:B0-----:R-:W-:Y:S02]  /*b1f0*/  LEA R3, R3, R2, 0x18 ;  /* 0x0000000203037211 */ /* 0x001fe400078ec0ff */
[----:B------:R-:W-:-:S03]  /*b200*/  SHF.L.U32 R2, R0, 0x1f, RZ ;  /* 0x0000001f00027819 */ /* 0x000fc600000006ff */
[----:B------:R-:W-:-:S04]  /*b210*/  VIADD R3, R3, 0x48 ;  /* 0x0000004803037836 */ /* 0x000fc80000000000 */
[C---:B------:R-:W-:Y:S02]  /*b220*/  IMAD R7, R12.reuse, 0x8, R3 ;  /* 0x000000080c077824 */ /* 0x040fe400078e0203 */
[----:B------:R-:W-:Y:S02]  /*b230*/  VIADD R12, R12, 0x1 ;  /* 0x000000010c0c7836 */ /* 0x000fe40000000000 */
[----:B------:R-:W0:Y:S03]  /*b240*/  SYNCS.PHASECHK.TRANS64.TRYWAIT P0, [R7+URZ], R2 ;  /* 0x00000002070075a7 */ /* 0x000e26000800017f */
[----:B------:R-:W-:-:S04]  /*b250*/  ISETP.NE.AND P1, PT, R12, 0x9, PT ;  /* 0x000000090c00780c */ /* 0x000fc80003f25270 */
[----:B------:R-:W-:Y:S02]  /*b260*/  SEL R5, RZ, 0x1, P1 ;  /* 0x00000001ff057807 */ /* 0x000fe40000800000 */
[----:B------:R-:W-:Y:S02]  /*b270*/  SEL R12, R12, RZ, P1 ;  /* 0x000000ff0c0c7207 */ /* 0x000fe40000800000 */
[----:B------:R-:W-:-:S03]  /*b280*/  LOP3.LUT R5, R0, R5, RZ, 0x3c, !PT ;  /* 0x0000000500057212 */ /* 0x000fc600078e3cff */
[----:B------:R-:W-:Y:S01]  /*b290*/  IMAD R9, R12, 0x8, R3 ;  /* 0x000000080c097824 */ /* 0x000fe200078e0203 */
[----:B------:R-:W-:Y:S01]  /*b2a0*/  SHF.L.U32 R4, R5, 0x1f, RZ ;  /* 0x0000001f05047819 */ /* 0x000fe200000006ff */
[----:B0-----:R-:W-:Y:S06]  /*b2b0*/  @!P0 BRA `(.L_x_308) ;  /* 0x0000000400948947 */ /* 0x001fec0003800000 */
.L_x_324:
[----:B------:R-:W1:Y:S01]  /*b2c0*/  SYNCS.PHASECHK.TRANS64.TRYWAIT P0, [R9+URZ], R4 ;  /* 0x00000004090075a7 */ /* 0x000e62000800017f */
[----:B------:R-:W-:-:S05]  /*b2d0*/  VIADD R0, R12, 0x1 ;  /* 0x000000010c007836 */ /* 0x000fca0000000000 */
[----:B------:R-:W-:-:S04]  /*b2e0*/  ISETP.NE.AND P1, PT, R0, 0x9, PT ;  /* 0x000000090000780c */ /* 0x000fc80003f25270 */
[----:B0-----:R-:W-:Y:S02]  /*b2f0*/  SEL R2, RZ, 0x1, P1 ;  /* 0x00000001ff027807 */ /* 0x001fe40000800000 */
[----:B------:R-:W-:Y:S02]  /*b300*/  SEL R0, R0, RZ, P1 ;  /* 0x000000ff00007207 */ /* 0x000fe40000800000 */
[----:B------:R-:W-:-:S03]  /*b310*/  LOP3.LUT R7, R5, R2, RZ, 0x3c, !PT ;  /* 0x0000000205077212 */ /* 0x000fc600078e3cff */
[----:B------:R-:W-:Y:S01]  /*b320*/  IMAD R6, R0, 0x8, R3 ;  /* 0x0000000800067824 */ /* 0x000fe200078e0203 */
[----:B------:R-:W-:Y:S01]  /*b330*/  SHF.L.U32 R5, R7, 0x1f, RZ ;  /* 0x0000001f07057819 */ /* 0x000fe200000006ff */
[----:B-1----:R-:W-:Y:S06]  /*b340*/  @!P0 BRA `(.L_x_309) ;  /* 0x0000000400848947 */ /* 0x002fec0003800000 */
.L_x_325:
[----:B------:R-:W1:Y:S01]  /*b350*/  SYNCS.PHASECHK.TRANS64.TRYWAIT P0, [R6+URZ], R5 ;  /* 0x00000005060075a7 */ /* 0x000e62000800017f */
[----:B------:R-:W-:-:S05]  /*b360*/  VIADD R0, R0, 0x1 ;  /* 0x0000000100007836 */ /* 0x000fca0000000000 */
[----:B------:R-:W-:-:S04]  /*b370*/  ISETP.NE.AND P1, PT, R0, 0x9, PT ;  /* 0x000000090000780c */ /* 0x000fc80003f25270 */
[----:B------:R-:W-:Y:S02]  /*b380*/  SEL R2, RZ, 0x1, P1 ;  /* 0x00000001ff027807 */ /* 0x000fe40000800000 */
[----:B------:R-:W-:Y:S02]  /*b390*/  SEL R0, R0, RZ, P1 ;  /* 0x000000ff00007207 */ /* 0x000fe40000800000 */
[----:B------:R-:W-:-:S03]  /*b3a0*/  LOP3.LUT R7, R7, R2, RZ, 0x3c, !PT ;  /* 0x0000000207077212 */ /* 0x000fc600078e3cff */
[----:B0-----:R-:W-:Y:S01]  /*b3b0*/  IMAD R9, R0, 0x8, R3 ;  /* 0x0000000800097824 */ /* 0x001fe200078e0203 */
[----:B------:R-:W-:Y:S01]  /*b3c0*/  SHF.L.U32 R4, R7, 0x1f, RZ ;  /* 0x0000001f07047819 */ /* 0x000fe200000006ff */
[----:B-1----:R-:W-:Y:S06]  /*b3d0*/  @!P0 BRA `(.L_x_310) ;  /* 0x0000000400748947 */ /* 0x002fec0003800000 */
.L_x_326:
        /* <DEDUP_REMOVED lines=9> */
.L_x_327:
        /* <DEDUP_REMOVED lines=9> */
.L_x_328:
        /* <DEDUP_REMOVED lines=9> */
.L_x_329:
        /* <DEDUP_REMOVED lines=9> */
.L_x_330:
[----:B------:R-:W1:Y:S01]  /*b620*/  SYNCS.PHASECHK.TRANS64.TRYWAIT P0, [R9+URZ], R4 ;  /* 0x00000004090075a7 */ /* 0x000e62000800017f */
[----:B------:R-:W-:-:S05]  /*b630*/  VIADD R0, R0, 0x1 ;  /* 0x0000000100007836 */ /* 0x000fca0000000000 */
[----:B------:R-:W-:-:S04]  /*b640*/  ISETP.NE.AND P1, PT, R0, 0x9, PT ;  /* 0x000000090000780c */ /* 0x000fc80003f25270 */
[----:B------:R-:W-:Y:S02]  /*b650*/  SEL R2, RZ, 0x1, P1 ;  /* 0x00000001ff027807 */ /* 0x000fe40000800000 */
[----:B------:R-:W-:Y:S02]  /*b660*/  SEL R0, R0, RZ, P1 ;  /* 0x000000ff00007207 */ /* 0x000fe40000800000 */
[----:B------:R-:W-:Y:S01]  /*b670*/  LOP3.LUT R2, R7, R2, RZ, 0x3c, !PT ;  /* 0x0000000207027212 */ /* 0x000fe200078e3cff */
[----:B-1----:R-:W-:Y:S06]  /*b680*/  @!P0 BRA `(.L_x_315) ;  /* 0x00000004002c8947 */ /* 0x002fec0003800000 */
.L_x_331:
[----:B------:R-:W-:Y:S01]  /*b690*/  IMAD R3, R0, 0x8, R3 ;  /* 0x0000000800037824 */ /* 0x000fe200078e0203 */
[----:B------:R-:W-:-:S07]  /*b6a0*/  SHF.L.U32 R0, R2, 0x1f, RZ ;  /* 0x0000001f02007819 */ /* 0x000fce00000006ff */
.L_x_316:
[----:B--2---:R2:W3:Y:S02]  /*b6b0*/  SYNCS.PHASECHK.TRANS64.TRYWAIT P0, [R3+URZ], R0 ;  /* 0x00000000030075a7 */ /* 0x0044e4000800017f */
[----:B---3--:R-:W-:Y:S05]  /*b6c0*/  @!P0 NANOSLEEP.SYNCS 0x989680 ;  /* 0x009896800000895d */ /* 0x008fea0003900000 */
[----:B------:R-:W3:Y:S02]  /*b6d0*/  @!P0 SYNCS.PHASECHK.TRANS64 P0, [R3+URZ], R0 ;  /* 0x00000000030085a7 */ /* 0x000ee4000800007f */
[----:B---3--:R-:W-:Y:S05]  /*b6e0*/  @!P0 BRA `(.L_x_316) ;  /* 0xfffffffc00f08947 */ /* 0x008fea000383ffff */
.L_x_306:
[----:B------:R-:W-:Y:S05]  /*b6f0*/  BSYNC B0 ;  /* 0x0000000000007941 */ /* 0x000fea0003800000 */
.L_x_305:
[----:B------:R-:W-:Y:S05]  /*b700*/  EXIT ;  /* 0x000000000000794d */ /* 0x000fea0003800000 */
.L_x_18:
[----:B---3--:R3:W4:Y:S02]  /*b710*/  SYNCS.PHASECHK.TRANS64.TRYWAIT P1, [R3+URZ], R0 ;  /* 0x00000000030075a7 */ /* 0x008724000802017f */
[----:B----4-:R-:W-:Y:S05]  /*b720*/  @!P1 NANOSLEEP.SYNCS 0x989680 ;  /* 0x009896800000995d */ /* 0x010fea0003900000 */
[----:B------:R-:W4:Y:S02]  /*b730*/  @!P1 SYNCS.PHASECHK.TRANS64 P1, [R3+URZ], R0 ;  /* 0x00000000030095a7 */ /* 0x000f24000802007f */
[----:B----4-:R-:W-:Y:S05]  /*b740*/  @!P1 BRA `(.L_x_18) ;  /* 0xfffffffc00f09947 */ /* 0x010fea000383ffff */
[----:B------:R-:W-:Y:S05]  /*b750*/  BRA `(.L_x_17) ;  /* 0xffffff5800e07947 */ /* 0x000fea000383ffff */
.L_x_23:
[----:B-1----:R-:W-:-:S04]  /*b760*/  IMAD.U32 R4, RZ, RZ, UR4 ;  /* 0x00000004ff047e24 */ /* 0x002fc8000f8e00ff */
[----:B------:R1:W2:Y:S03]  /*b770*/  SYNCS.PHASECHK.TRANS64.TRYWAIT P1, [R4+URZ], R3 ;  /* 0x00000003040075a7 */ /* 0x0002a6000802017f */
[----:B--2---:R-:W-:Y:S05]  /*b780*/  @!P1 NANOSLEEP.SYNCS 0x989680 ;  /* 0x009896800000995d */ /* 0x004fea0003900000 */
[----:B------:R-:W2:Y:S02]  /*b790*/  @!P1 SYNCS.PHASECHK.TRANS64 P1, [R4+URZ], R3 ;  /* 0x00000003040095a7 */ /* 0x000ea4000802007f */
[----:B--2---:R-:W-:Y:S05]  /*b7a0*/  @!P1 BRA `(.L_x_23) ;  /* 0xfffffffc00ec9947 */ /* 0x004fea000383ffff */
[----:B------:R-:W-:Y:S05]  /*b7b0*/  BRA `(.L_x_22) ;  /* 0xffffff5c00847947 */ /* 0x000fea000383ffff */
.L_x_292:
[----:B------:R-:W-:Y:S01]  /*b7c0*/  BSSY B1, `(.L_x_317) ;  /* 0x0000006000017945 */ /* 0x000fe20003800000 */
[----:B------:R-:W-:-:S07]  /*b7d0*/  IMAD.MOV.U32 R15, RZ, RZ, -0x1 ;  /* 0xffffffffff0f7424 */ /* 0x000fce00078e00ff */
[----:B------:R-:W-:Y:S05]  /*b7e0*/  WARPSYNC.COLLECTIVE R15, `(.L_x_318) ;  /* 0x000000000f0c7348 */ /* 0x000fea0003c00000 */
[----:B------:R-:W-:Y:S02]  /*b7f0*/  ELECT P6, UR62, PT ;  /* 0x00000000003e782f */ /* 0x000fe400038c0000 */
[----:B------:R-:W-:Y:S01]  /*b800*/  MOV R14, UR62 ;  /* 0x0000003e000e7c02 */ /* 0x000fe20008000f00 */
[----:B------:R-:W-:Y:S10]  /*b810*/  ENDCOLLECTIVE ;  /* 0x000000000000791b */ /* 0x000ff40003800000 */
.L_x_318:
[----:B------:R-:W-:Y:S05]  /*b820*/  BSYNC B1 ;  /* 0x0000000000017941 */ /* 0x000fea0003800000 */
.L_x_317:
[----:B------:R-:W-:Y:S05]  /*b830*/  BRA `(.L_x_319) ;  /* 0xffffffec00947947 */ /* 0x000fea000383ffff */
.L_x_295:
[----:B0-----:R0:W1:Y:S02]  /*b840*/  SYNCS.PHASECHK.TRANS64.TRYWAIT P1, [R14+URZ+0x48], R7 ;  /* 0x000048070e0075a7 */ /* 0x001064000802017f */
[----:B-1----:R-:W-:Y:S05]  /*b850*/  @!P1 NANOSLEEP.SYNCS 0x989680 ;  /* 0x009896800000995d */ /* 0x002fea0003900000 */
[----:B------:R-:W1:Y:S02]  /*b860*/  @!P1 SYNCS.PHASECHK.TRANS64 P1, [R14+URZ+0x48], R7 ;  /* 0x000048070e0095a7 */ /* 0x000e64000802007f */
[----:B-1----:R-:W-:Y:S05]  /*b870*/  @!P1 BRA `(.L_x_295) ;  /* 0xfffffffc00f09947 */ /* 0x002fea000383ffff */
[----:B------:R-:W-:Y:S05]  /*b880*/  BRA `(.L_x_320) ;  /* 0xffffffec00c87947 */ /* 0x000fea000383ffff */
.L_x_304:
[----:B------:R-:W-:Y:S01]  /*b890*/  BSSY B0, `(.L_x_321) ;  /* 0x0000006000007945 */ /* 0x000fe20003800000 */
[----:B------:R-:W-:-:S07]  /*b8a0*/  IMAD.MOV.U32 R15, RZ, RZ, -0x1 ;  /* 0xffffffffff0f7424 */ /* 0x000fce00078e00ff */
[----:B------:R-:W-:Y:S05]  /*b8b0*/  WARPSYNC.COLLECTIVE R15, `(.L_x_322) ;  /* 0x000000000f0c7348 */ /* 0x000fea0003c00000 */
[----:B------:R-:W-:Y:S02]  /*b8c0*/  ELECT P6, UR62, PT ;  /* 0x00000000003e782f */ /* 0x000fe400038c0000 */
[----:B------:R-:W-:Y:S01]  /*b8d0*/  MOV R14, UR62 ;  /* 0x0000003e000e7c02 */ /* 0x000fe20008000f00 */
[----:B------:R-:W-:Y:S10]  /*b8e0*/  ENDCOLLECTIVE ;  /* 0x000000000000791b */ /* 0x000ff40003800000 */
.L_x_322:
[----:B------:R-:W-:Y:S05]  /*b8f0*/  BSYNC B0 ;  /* 0x0000000000007941 */ /* 0x000fea0003800000 */
.L_x_321:
[----:B------:R-:W-:Y:S05]  /*b900*/  BRA `(.L_x_323) ;  /* 0xfffffff800187947 */ /* 0x000fea000383ffff */
.L_x_308:
[----:B0-----:R0:W1:Y:S02]  /*b910*/  SYNCS.PHASECHK.TRANS64.TRYWAIT P0, [R7+URZ], R2 ;  /* 0x00000002070075a7 */ /* 0x001064000800017f */
[----:B-1----:R-:W-:Y:S05]  /*b920*/  @!P0 NANOSLEEP.SYNCS 0x989680 ;  /* 0x009896800000895d */ /* 0x002fea0003900000 */
[----:B------:R-:W1:Y:S02]  /*b930*/  @!P0 SYNCS.PHASECHK.TRANS64 P0, [R7+URZ], R2 ;  /* 0x00000002070085a7 */ /* 0x000e64000800007f */
[----:B-1----:R-:W-:Y:S05]  /*b940*/  @!P0 BRA `(.L_x_308) ;  /* 0xfffffffc00f08947 */ /* 0x002fea000383ffff */
[----:B------:R-:W-:Y:S05]  /*b950*/  BRA `(.L_x_324) ;  /* 0xfffffff800587947 */ /* 0x000fea000383ffff */
.L_x_309:
[----:B0-----:R0:W1:Y:S02]  /*b960*/  SYNCS.PHASECHK.TRANS64.TRYWAIT P0, [R9+URZ], R4 ;  /* 0x00000004090075a7 */ /* 0x001064000800017f */
[----:B-1----:R-:W-:Y:S05]  /*b970*/  @!P0 NANOSLEEP.SYNCS 0x989680 ;  /* 0x009896800000895d */ /* 0x002fea0003900000 */
[----:B------:R-:W1:Y:S02]  /*b980*/  @!P0 SYNCS.PHASECHK.TRANS64 P0, [R9+URZ], R4 ;  /* 0x00000004090085a7 */ /* 0x000e64000800007f */
[----:B-1----:R-:W-:Y:S05]  /*b990*/  @!P0 BRA `(.L_x_309) ;  /* 0xfffffffc00f08947 */ /* 0x002fea000383ffff */
[----:B------:R-:W-:Y:S05]  /*b9a0*/  BRA `(.L_x_325) ;  /* 0xfffffff800687947 */ /* 0x000fea000383ffff */
.L_x_310:
[----:B0-----:R0:W1:Y:S02]  /*b9b0*/  SYNCS.PHASECHK.TRANS64.TRYWAIT P0, [R6+URZ], R5 ;  /* 0x00000005060075a7 */ /* 0x001064000800017f */
[----:B-1----:R-:W-:Y:S05]  /*b9c0*/  @!P0 NANOSLEEP.SYNCS 0x989680 ;  /* 0x009896800000895d */ /* 0x002fea0003900000 */
[----:B------:R-:W1:Y:S02]  /*b9d0*/  @!P0 SYNCS.PHASECHK.TRANS64 P0, [R6+URZ], R5 ;  /* 0x00000005060085a7 */ /* 0x000e64000800007f */
[----:B-1----:R-:W-:Y:S05]  /*b9e0*/  @!P0 BRA `(.L_x_310) ;  /* 0xfffffffc00f08947 */ /* 0x002fea000383ffff */
[----:B------:R-:W-:Y:S05]  /*b9f0*/  BRA `(.L_x_326) ;  /* 0xfffffff800787947 */ /* 0x000fea000383ffff */
.L_x_311:
[----:B0-----:R0:W1:Y:S02]  /*ba00*/  SYNCS.PHASECHK.TRANS64.TRYWAIT P0, [R9+URZ], R4 ;  /* 0x00000004090075a7 */ /* 0x001064000800017f */
[----:B-1----:R-:W-:Y:S05]  /*ba10*/  @!P0 NANOSLEEP.SYNCS 0x989680 ;  /* 0x009896800000895d */ /* 0x002fea0003900000 */
[----:B------:R-:W1:Y:S02]  /*ba20*/  @!P0 SYNCS.PHASECHK.TRANS64 P0, [R9+URZ], R4 ;  /* 0x00000004090085a7 */ /* 0x000e64000800007f */
[----:B-1----:R-:W-:Y:S05]  /*ba30*/  @!P0 BRA `(.L_x_311) ;  /* 0xfffffffc00f08947 */ /* 0x002fea000383ffff */
[----:B------:R-:W-:Y:S05]  /*ba40*/  BRA `(.L_x_327) ;  /* 0xfffffff800887947 */ /* 0x000fea000383ffff */
.L_x_312:
[----:B0-----:R0:W1:Y:S02]  /*ba50*/  SYNCS.PHASECHK.TRANS64.TRYWAIT P0, [R6+URZ], R5 ;  /* 0x00000005060075a7 */ /* 0x001064000800017f */
[----:B-1----:R-:W-:Y:S05]  /*ba60*/  @!P0 NANOSLEEP.SYNCS 0x989680 ;  /* 0x009896800000895d */ /* 0x002fea0003900000 */
[----:B------:R-:W1:Y:S02]  /*ba70*/  @!P0 SYNCS.PHASECHK.TRANS64 P0, [R6+URZ], R5 ;  /* 0x00000005060085a7 */ /* 0x000e64000800007f */
[----:B-1----:R-:W-:Y:S05]  /*ba80*/  @!P0 BRA `(.L_x_312) ;  /* 0xfffffffc00f08947 */ /* 0x002fea000383ffff */
[----:B------:R-:W-:Y:S05]  /*ba90*/  BRA `(.L_x_328) ;  /* 0xfffffff800987947 */ /* 0x000fea000383ffff */
.L_x_313:
[----:B0-----:R0:W1:Y:S02]  /*baa0*/  SYNCS.PHASECHK.TRANS64.TRYWAIT P0, [R9+URZ], R4 ;  /* 0x00000004090075a7 */ /* 0x001064000800017f */
[----:B-1----:R-:W-:Y:S05]  /*bab0*/  @!P0 NANOSLEEP.SYNCS 0x989680 ;  /* 0x009896800000895d */ /* 0x002fea0003900000 */
[----:B------:R-:W1:Y:S02]  /*bac0*/  @!P0 SYNCS.PHASECHK.TRANS64 P0, [R9+URZ], R4 ;  /* 0x00000004090085a7 */ /* 0x000e64000800007f */
[----:B-1----:R-:W-:Y:S05]  /*bad0*/  @!P0 BRA `(.L_x_313) ;  /* 0xfffffffc00f08947 */ /* 0x002fea000383ffff */
[----:B------:R-:W-:Y:S05]  /*bae0*/  BRA `(.L_x_329) ;  /* 0xfffffff800a87947 */ /* 0x000fea000383ffff */
.L_x_314:
[----:B0-----:R0:W1:Y:S02]  /*baf0*/  SYNCS.PHASECHK.TRANS64.TRYWAIT P0, [R6+URZ], R5 ;  /* 0x00000005060075a7 */ /* 0x001064000800017f */
[----:B-1----:R-:W-:Y:S05]  /*bb00*/  @!P0 NANOSLEEP.SYNCS 0x989680 ;  /* 0x009896800000895d */ /* 0x002fea0003900000 */
[----:B------:R-:W1:Y:S02]  /*bb10*/  @!P0 SYNCS.PHASECHK.TRANS64 P0, [R6+URZ], R5 ;  /* 0x00000005060085a7 */ /* 0x000e64000800007f */
[----:B-1----:R-:W-:Y:S05]  /*bb20*/  @!P0 BRA `(.L_x_314) ;  /* 0xfffffffc00f08947 */ /* 0x002fea000383ffff */
[----:B------:R-:W-:Y:S05]  /*bb30*/  BRA `(.L_x_330) ;  /* 0xfffffff800b87947 */ /* 0x000fea000383ffff */
.L_x_315:
[----:B-1----:R1:W2:Y:S02]  /*bb40*/  SYNCS.PHASECHK.TRANS64.TRYWAIT P0, [R9+URZ], R4 ;  /* 0x00000004090075a7 */ /* 0x0022a4000800017f */
[----:B--2---:R-:W-:Y:S05]  /*bb50*/  @!P0 NANOSLEEP.SYNCS 0x989680 ;  /* 0x009896800000895d */ /* 0x004fea0003900000 */
[----:B------:R-:W2:Y:S02]  /*bb60*/  @!P0 SYNCS.PHASECHK.TRANS64 P0, [R9+URZ], R4 ;  /* 0x00000004090085a7 */ /* 0x000ea4000800007f */
[----:B--2---:R-:W-:Y:S05]  /*bb70*/  @!P0 BRA `(.L_x_315) ;  /* 0xfffffffc00f08947 */ /* 0x004fea000383ffff */
[----:B------:R-:W-:Y:S05]  /*bb80*/  BRA `(.L_x_331) ;  /* 0xfffffff800c07947 */ /* 0x000fea000383ffff */
.L_x_332:
[----:B------:R-:W-:-:S00]  /*bb90*/  BRA `(.L_x_332) ;  /* 0xfffffffc00fc7947 */ /* 0x000fc0000383ffff */
[----:B------:R-:W-:-:S00]  /*bba0*/  NOP ;  /* 0x0000000000007918 */ /* 0x000fc00000000000 */
        /* <DEDUP_REMOVED lines=13> */
.L_x_333:


//--------------------- .nv.global.init           --------------------------
	.section	.nv.global.init,"aw",@progbits
.nv.global.init:
	.type		$str$22,@object
	.size		$str$22,($str$23 - $str$22)
$str$22:
        /*0000*/ 	.byte	0x6b, 0x5f, 0x74, 0x69, 0x6c, 0x65, 0x5f, 0x63, 0x6f, 0x75, 0x6e, 0x74, 0x20, 0x3e, 0x3d, 0x20
        /*0010*/ 	.byte	0x31, 0x00
	.type		$str$23,@object
	.size		$str$23,(__unnamed_1 - $str$23)
$str$23:
        /*0012*/ 	.byte	0x2f, 0x74, 0x6d, 0x70, 0x2f, 0x63, 0x75, 0x74, 0x6c, 0x61, 0x73, 0x73, 0x5f, 0x73, 0x77, 0x65
        /*0022*/ 	.byte	0x65, 0x70, 0x5f, 0x73, 0x72, 0x63, 0x2f, 0x69, 0x6e, 0x63, 0x6c, 0x75, 0x64, 0x65, 0x2f, 0x63
        /*0032*/ 	.byte	0x75, 0x74, 0x6c, 0x61, 0x73, 0x73, 0x2f, 0x67, 0x65, 0x6d, 0x6d, 0x2f, 0x63, 0x6f, 0x6c, 0x6c
        /*0042*/ 	.byte	0x65, 0x63, 0x74, 0x69, 0x76, 0x65, 0x2f, 0x73, 0x6d, 0x39, 0x30, 0x5f, 0x6d, 0x6d, 0x61, 0x5f
        /*0052*/ 	.byte	0x74, 0x6d, 0x61, 0x5f, 0x67, 0x6d, 0x6d, 0x61, 0x5f, 0x73, 0x73, 0x5f, 0x77, 0x61, 0x72, 0x70
        /*0062*/ 	.byte	0x73, 0x70, 0x65, 0x63, 0x69, 0x61, 0x6c, 0x69, 0x7a, 0x65, 0x64, 0x2e, 0x68, 0x70, 0x70, 0x00
	.type		__unnamed_1,@object
	.size		__unnamed_1,(.L_0 - __unnamed_1)
__unnamed_1:
        /*0072*/ 	.byte	0x76, 0x6f, 0x69, 0x64, 0x20, 0x63, 0x75, 0x74, 0x6c, 0x61, 0x73, 0x73, 0x3a, 0x3a, 0x67, 0x65
        /* <DEDUP_REMOVED lines=179> */
        /*0bb2*/ 	.byte	0x3a, 0x3a, 0x69, 0x64, 0x65, 0x6e, 0x74, 0x69, 0x74, 0x79, 0x5d, 0x00
.L_0:


//--------------------- .nv.shared._ZN7cutlass13device_kernelINS_4gemm6kernel13GemmUniversalIN4cute5tupleIJiiiiEEENS1_10collective13CollectiveMmaINS1_34MainloopSm90TmaGmmaWarpSpecializedILi9ENS5_IJNS4_1CILi1EEESB_SB_EEENS1_35KernelTmaWarpSpecializedCooperativeEEENS5_IJNSA_ILi128EEENSA_ILi256EEENSA_ILi32EEEEEENS_6half_tENS5_IJlSB_lEEESJ_SK_NS4_8TiledMMAINS4_8MMA_AtomIJNS4_4SM904GMMA26MMA_64x256x16_F32F16F16_SSILNSO_5MajorE0ELSQ_0ELNSO_7ScaleInE1ELSR_1EEEEEENS4_6LayoutINS5_IJNSA_ILi2EEESB_SB_EEENS5_IJSB_NSA_ILi0EEESX_EEEEENS5_IJNS4_10UnderscoreES10_S10_EEEEENS4_13SM90_TMA_LOADENS4_14ComposedLayoutINS4_7SwizzleILi2ELi4ELi3EEENS4_18smem_ptr_flag_bitsILi16EEENSU_INS5_IJNSA_ILi8EEESH_EEENS5_IJSH_SB_EEEEEEEvNS4_8identityES13_S1D_vS1E_EENS_8epilogue10collective6detail29Sm90TmaWarpSpecializedAdapterINS1H_15DefaultEpilogueISJ_SK_SK_NS1G_6thread17LinearCombinationISJ_Li1EffLNS1L_9ScaleType4KindE0ELNS_15FloatRoundStyleE2ESJ_EENS1_15EpilogueDefaultEEEEEvvEEEEvNT_6ParamsE --------------------------
	.section	.nv.shared._ZN7cutlass13device_kernelINS_4gemm6kernel13GemmUniversalIN4cute5tupleIJiiiiEEENS1_10collective13CollectiveMmaINS1_34MainloopSm90TmaGmmaWarpSpecializedILi9ENS5_IJNS4_1CILi1EEESB_SB_EEENS1_35KernelTmaWarpSpecializedCooperativeEEENS5_IJNSA_ILi128EEENSA_ILi256EEENSA_ILi32EEEEEENS_6half_tENS5_IJlSB_lEEESJ_SK_NS4_8TiledMMAINS4_8MMA_AtomIJNS4_4SM904GMMA26MMA_64x256x16_F32F16F16_SSILNSO_5MajorE0ELSQ_0ELNSO_7ScaleInE1ELSR_1EEEEEENS4_6LayoutINS5_IJNSA_ILi2EEESB_SB_EEENS5_IJSB_NSA_ILi0EEESX_EEEEENS5_IJNS4_10UnderscoreES10_S10_EEEEENS4_13SM90_TMA_LOADENS4_14ComposedLayoutINS4_7SwizzleILi2ELi4ELi3EEENS4_18smem_ptr_flag_bitsILi16EEENSU_INS5_IJNSA_ILi8EEESH_EEENS5_IJSH_SB_EEEEEEEvNS4_8identityES13_S1D_vS1E_EENS_8epilogue10collective6detail29Sm90TmaWarpSpecializedAdapterINS1H_15DefaultEpilogueISJ_SK_SK_NS1G_6thread17LinearCombinationISJ_Li1EffLNS1L_9ScaleType4KindE0ELNS_15FloatRoundStyleE2ESJ_EENS1_15EpilogueDefaultEEEEEvvEEEEvNT_6ParamsE,"aw",@nobits
	.sectionflags	@""
	.align	16
	.zero		1024


//--------------------- .nv.shared.reserved.0     --------------------------
	.section	.nv.shared.reserved.0,"aw",@nobits
	.weak		__nv_reservedSMEM_offset_0_alias
	.size		__nv_reservedSMEM_offset_0_alias, 0, 0
	.other		__nv_reservedSMEM_offset_0_alias,@"STO_CUDA_RESERVED_SHARED STV_DEFAULT"
__nv_reservedSMEM_offset_0_alias:
	.zero		0


//--------------------- .nv.global                --------------------------
	.section	.nv.global,"aw",@nobits
.nv.global:
	.type		_ZN39_INTERNAL_42b085fe_4_k_cu_7d699634_27604cute1_E,@object
	.size		_ZN39_INTERNAL_42b085fe_4_k_cu_7d699634_27604cute1_E,(_ZN39_INTERNAL_42b085fe_4_k_cu_7d699634_27604cuda3std3__45__cpo6cbeginE - _ZN39_INTERNAL_42b085fe_4_k_cu_7d699634_27604cute1_E)
_ZN39_INTERNAL_42b085fe_4_k_cu_7d699634_27604cute1_E:
	.zero		1
	.type		_ZN39_INTERNAL_42b085fe_4_k_cu_7d699634_27604cuda3std3__45__cpo6cbeginE,@object
	.size		_ZN39_INTERNAL_42b085fe_4_k_cu_7d699634_27604cuda3std3__45__cpo6cbeginE,(_ZN39_INTERNAL_42b085fe_4_k_cu_7d699634_27604cuda3std3__48in_placeE - _ZN39_INTERNAL_42b085fe_4_k_cu_7d699634_27604cuda3std3__45__cpo6cbeginE)
_ZN39_INTERNAL_42b085fe_4_k_cu_7d699634_27604cuda3std3__45__cpo6cbeginE:
	.zero		1
	.type		_ZN39_INTERNAL_42b085fe_4_k_cu_7d699634_27604cuda3std3__48in_placeE,@object
	.size		_ZN39_INTERNAL_42b085fe_4_k_cu_7d699634_27604cuda3std3__48in_placeE,(_ZN39_INTERNAL_42b085fe_4_k_cu_7d699634_27604cuda3std6ranges3__45__cpo9iter_moveE - _ZN39_INTERNAL_42b085fe_4_k_cu_7d699634_27604cuda3std3__48in_placeE)
_ZN39_INTERNAL_42b085fe_4_k_cu_7d699634_27604cuda3std3__48in_placeE:
	.zero		1
	.type		_ZN39_INTERNAL_42b085fe_4_k_cu_7d699634_27604cuda3std6ranges3__45__cpo9iter_moveE,@object
	.size		_ZN39_INTERNAL_42b085fe_4_k_cu_7d699634_27604cuda3std6ranges3__45__cpo9iter_moveE,(_ZN39_INTERNAL_42b085fe_4_k_cu_7d699634_27604cuda3std3__45__cpo5beginE - _ZN39_INTERNAL_42b085fe_4_k_cu_7d699634_27604cuda3std6ranges3__45__cpo9iter_moveE)
_ZN39_INTERNAL_42b085fe_4_k_cu_7d699634_27604cuda3std6ranges3__45__cpo9iter_moveE:
	.zero		1
	.type		_ZN39_INTERNAL_42b085fe_4_k_cu_7d699634_27604cuda3std3__45__cpo5beginE,@object
	.size		_ZN39_INTERNAL_42b085fe_4_k_cu_7d699634_27604cuda3std3__45__cpo5beginE,(_ZN39_INTERNAL_42b085fe_4_k_cu_7d699634_27604cuda3std3__441_GLOBAL__N__42b085fe_4_k_cu_7d699634_27606ignoreE - _ZN39_INTERNAL_42b085fe_4_k_cu_7d699634_27604cuda3std3__45__cpo5beginE)
_ZN39_INTERNAL_42b085fe_4_k_cu_7d699634_27604cuda3std3__45__cpo5beginE:
	.zero		1
	.type		_ZN39_INTERNAL_42b085fe_4_k_cu_7d699634_27604cuda3std3__441_GLOBAL__N__42b085fe_4_k_cu_7d699634_27606ignoreE,@object
	.size		_ZN39_INTERNAL_42b085fe_4_k_cu_7d699634_27604cuda3std3__441_GLOBAL__N__42b085fe_4_k_cu_7d699634_27606ignoreE,(_ZN39_INTERNAL_42b085fe_4_k_cu_7d699634_27604cute7productE - _ZN39_INTERNAL_42b085fe_4_k_cu_7d699634_27604cuda3std3__441_GLOBAL__N__42b085fe_4_k_cu_7d699634_27606ignoreE)
_ZN39_INTERNAL_42b085fe_4_k_cu_7d699634_27604cuda3std3__441_GLOBAL__N__42b085fe_4_k_cu_7d699634_27606ignoreE:
	.zero		1
	.type		_ZN39_INTERNAL_42b085fe_4_k_cu_7d699634_27604cute7productE,@object
	.size		_ZN39_INTERNAL_42b085fe_4_k_cu_7d699634_27604cute7productE,(_ZN39_INTERNAL_42b085fe_4_k_cu_7d699634_27604cuda3std3__45__cpo3endE - _ZN39_INTERNAL_42b085fe_4_k_cu_7d699634_27604cute7productE)
_ZN39_INTERNAL_42b085fe_4_k_cu_7d699634_27604cute7productE:
	.zero		1
	.type		_ZN39_INTERNAL_42b085fe_4_k_cu_7d699634_27604cuda3std3__45__cpo3endE,@object
	.size		_ZN39_INTERNAL_42b085fe_4_k_cu_7d699634_27604cuda3std3__45__cpo3endE,(_ZN39_INTERNAL_42b085fe_4_k_cu_7d699634_27604cuda3std3__419piecewise_constructE - _ZN39_INTERNAL_42b085fe_4_k_cu_7d699634_27604cuda3std3__45__cpo3endE)
_ZN39_INTERNAL_42b085fe_4_k_cu_7d699634_27604cuda3std3__45__cpo3endE:
	.zero		1
	.type		_ZN39_INTERNAL_42b085fe_4_k_cu_7d699634_27604cuda3std3__419piecewise_constructE,@object
	.size		_ZN39_INTERNAL_42b085fe_4_k_cu_7d699634_27604cuda3std3__419piecewise_constructE,(_ZN39_INTERNAL_42b085fe_4_k_cu_7d699634_27604cuda3std3__45__cpo4cendE - _ZN39_INTERNAL_42b085fe_4_k_cu_7d699634_27604cuda3std3__419piecewise_constructE)
_ZN39_INTERNAL_42b085fe_4_k_cu_7d699634_27604cuda3std3__419piecewise_constructE:
	.zero		1
	.type		_ZN39_INTERNAL_42b085fe_4_k_cu_7d699634_27604cuda3std3__45__cpo4cendE,@object
	.size		_ZN39_INTERNAL_42b085fe_4_k_cu_7d699634_27604cuda3std3__45__cpo4cendE,(_ZN39_INTERNAL_42b085fe_4_k_cu_7d699634_27604cuda3std6ranges3__45__cpo4swapE - _ZN39_INTERNAL_42b085fe_4_k_cu_7d699634_27604cuda3std3__45__cpo4cendE)
_ZN39_INTERNAL_42b085fe_4_k_cu_7d699634_27604cuda3std3__45__cpo4cendE:
	.zero		1
	.type		_ZN39_INTERNAL_42b085fe_4_k_cu_7d699634_27604cuda3std6ranges3__45__cpo4swapE,@object
	.size		_ZN39_INTERNAL_42b085fe_4_k_cu_7d699634_27604cuda3std6ranges3__45__cpo4swapE,(.L_8 - _ZN39_INTERNAL_42b085fe_4_k_cu_7d699634_27604cuda3std6ranges3__45__cpo4swapE)
_ZN39_INTERNAL_42b085fe_4_k_cu_7d699634_27604cuda3std6ranges3__45__cpo4swapE:
	.zero		1
.L_8:


//--------------------- .nv.constant0._ZN7cutlass13device_kernelINS_4gemm6kernel13GemmUniversalIN4cute5tupleIJiiiiEEENS1_10collective13CollectiveMmaINS1_34MainloopSm90TmaGmmaWarpSpecializedILi9ENS5_IJNS4_1CILi1EEESB_SB_EEENS1_35KernelTmaWarpSpecializedCooperativeEEENS5_IJNSA_ILi128EEENSA_ILi256EEENSA_ILi32EEEEEENS_6half_tENS5_IJlSB_lEEESJ_SK_NS4_8TiledMMAINS4_8MMA_AtomIJNS4_4SM904GMMA26MMA_64x256x16_F32F16F16_SSILNSO_5MajorE0ELSQ_0ELNSO_7ScaleInE1ELSR_1EEEEEENS4_6LayoutINS5_IJNSA_ILi2EEESB_SB_EEENS5_IJSB_NSA_ILi0EEESX_EEEEENS5_IJNS4_10UnderscoreES10_S10_EEEEENS4_13SM90_TMA_LOADENS4_14ComposedLayoutINS4_7SwizzleILi2ELi4ELi3EEENS4_18smem_ptr_flag_bitsILi16EEENSU_INS5_IJNSA_ILi8EEESH_EEENS5_IJSH_SB_EEEEEEEvNS4_8identityES13_S1D_vS1E_EENS_8epilogue10collective6detail29Sm90TmaWarpSpecializedAdapterINS1H_15DefaultEpilogueISJ_SK_SK_NS1G_6thread17LinearCombinationISJ_Li1EffLNS1L_9ScaleType4KindE0ELNS_15FloatRoundStyleE2ESJ_EENS1_15EpilogueDefaultEEEEEvvEEEEvNT_6ParamsE --------------------------
	.section	.nv.constant0._ZN7cutlass13device_kernelINS_4gemm6kernel13GemmUniversalIN4cute5tupleIJiiiiEEENS1_10collective13CollectiveMmaINS1_34MainloopSm90TmaGmmaWarpSpecializedILi9ENS5_IJNS4_1CILi1EEESB_SB_EEENS1_35KernelTmaWarpSpecializedCooperativeEEENS5_IJNSA_ILi128EEENSA_ILi256EEENSA_ILi32EEEEEENS_6half_tENS5_IJlSB_lEEESJ_SK_NS4_8TiledMMAINS4_8MMA_AtomIJNS4_4SM904GMMA26MMA_64x256x16_F32F16F16_SSILNSO_5MajorE0ELSQ_0ELNSO_7ScaleInE1ELSR_1EEEEEENS4_6LayoutINS5_IJNSA_ILi2EEESB_SB_EEENS5_IJSB_NSA_ILi0EEESX_EEEEENS5_IJNS4_10UnderscoreES10_S10_EEEEENS4_13SM90_TMA_LOADENS4_14ComposedLayoutINS4_7SwizzleILi2ELi4ELi3EEENS4_18smem_ptr_flag_bitsILi16EEENSU_INS5_IJNSA_ILi8EEESH_EEENS5_IJSH_SB_EEEEEEEvNS4_8identityES13_S1D_vS1E_EENS_8epilogue10collective6detail29Sm90TmaWarpSpecializedAdapterINS1H_15DefaultEpilogueISJ_SK_SK_NS1G_6thread17LinearCombinationISJ_Li1EffLNS1L_9ScaleType4KindE0ELNS_15FloatRoundStyleE2ESJ_EENS1_15EpilogueDefaultEEEEEvvEEEEvNT_6ParamsE,"a",@progbits
	.sectionflags	@""
	.align	4
.nv.constant0._ZN7cutlass13device_kernelINS_4gemm6kernel13GemmUniversalIN4cute5tupleIJiiiiEEENS1_10collective13CollectiveMmaINS1_34MainloopSm90TmaGmmaWarpSpecializedILi9ENS5_IJNS4_1CILi1EEESB_SB_EEENS1_35KernelTmaWarpSpecializedCooperativeEEENS5_IJNSA_ILi128EEENSA_ILi256EEENSA_ILi32EEEEEENS_6half_tENS5_IJlSB_lEEESJ_SK_NS4_8TiledMMAINS4_8MMA_AtomIJNS4_4SM904GMMA26MMA_64x256x16_F32F16F16_SSILNSO_5MajorE0ELSQ_0ELNSO_7ScaleInE1ELSR_1EEEEEENS4_6LayoutINS5_IJNSA_ILi2EEESB_SB_EEENS5_IJSB_NSA_ILi0EEESX_EEEEENS5_IJNS4_10UnderscoreES10_S10_EEEEENS4_13SM90_TMA_LOADENS4_14ComposedLayoutINS4_7SwizzleILi2ELi4ELi3EEENS4_18smem_ptr_flag_bitsILi16EEENSU_INS5_IJNSA_ILi8EEESH_EEENS5_IJSH_SB_EEEEEEEvNS4_8identityES13_S1D_vS1E_EENS_8epilogue10collective6detail29Sm90TmaWarpSpecializedAdapterINS1H_15DefaultEpilogueISJ_SK_SK_NS1G_6thread17LinearCombinationISJ_Li1EffLNS1L_9ScaleType4KindE0ELNS_15FloatRoundStyleE2ESJ_EENS1_15EpilogueDefaultEEEEEvvEEEEvNT_6ParamsE:
	.zero		1664


//--------------------- SYMBOLS --------------------------

	.type		.nv.reservedSmem.offset0,@object
	.size		.nv.reservedSmem.offset0,0x4
	.type		__assertfail,@function
